//
// Generated by NVIDIA NVVM Compiler
//
// Compiler Build ID: CL-36424714
// Cuda compilation tools, release 13.0, V13.0.88
// Based on NVVM 20.0.0
//

.version 9.0
.target sm_100
.address_size 64

	// .globl	_Z7dkerneliiiPfiPi
.global .align 1 .b8 _ZN34_INTERNAL_a6ca6099_4_k_cu_3f5dc4e44cuda3std3__45__cpo5beginE[1];
.global .align 1 .b8 _ZN34_INTERNAL_a6ca6099_4_k_cu_3f5dc4e44cuda3std3__45__cpo3endE[1];
.global .align 1 .b8 _ZN34_INTERNAL_a6ca6099_4_k_cu_3f5dc4e44cuda3std3__45__cpo6cbeginE[1];
.global .align 1 .b8 _ZN34_INTERNAL_a6ca6099_4_k_cu_3f5dc4e44cuda3std3__45__cpo4cendE[1];
.global .align 1 .b8 _ZN34_INTERNAL_a6ca6099_4_k_cu_3f5dc4e44cuda3std3__45__cpo6rbeginE[1];
.global .align 1 .b8 _ZN34_INTERNAL_a6ca6099_4_k_cu_3f5dc4e44cuda3std3__45__cpo4rendE[1];
.global .align 1 .b8 _ZN34_INTERNAL_a6ca6099_4_k_cu_3f5dc4e44cuda3std3__45__cpo7crbeginE[1];
.global .align 1 .b8 _ZN34_INTERNAL_a6ca6099_4_k_cu_3f5dc4e44cuda3std3__45__cpo5crendE[1];
.global .align 1 .b8 _ZN34_INTERNAL_a6ca6099_4_k_cu_3f5dc4e44cuda3std3__436_GLOBAL__N__a6ca6099_4_k_cu_3f5dc4e46ignoreE[1];
.global .align 1 .b8 _ZN34_INTERNAL_a6ca6099_4_k_cu_3f5dc4e44cuda3std3__419piecewise_constructE[1];
.global .align 1 .b8 _ZN34_INTERNAL_a6ca6099_4_k_cu_3f5dc4e44cuda3std3__48in_placeE[1];
.global .align 1 .b8 _ZN34_INTERNAL_a6ca6099_4_k_cu_3f5dc4e44cuda3std3__420unreachable_sentinelE[1];
.global .align 1 .b8 _ZN34_INTERNAL_a6ca6099_4_k_cu_3f5dc4e44cuda3std3__47nulloptE[1];
.global .align 1 .b8 _ZN34_INTERNAL_a6ca6099_4_k_cu_3f5dc4e44cuda3std3__48unexpectE[1];
.global .align 1 .b8 _ZN34_INTERNAL_a6ca6099_4_k_cu_3f5dc4e44cuda3std6ranges3__45__cpo4swapE[1];
.global .align 1 .b8 _ZN34_INTERNAL_a6ca6099_4_k_cu_3f5dc4e44cuda3std6ranges3__45__cpo9iter_moveE[1];
.global .align 1 .b8 _ZN34_INTERNAL_a6ca6099_4_k_cu_3f5dc4e44cuda3std6ranges3__45__cpo5beginE[1];
.global .align 1 .b8 _ZN34_INTERNAL_a6ca6099_4_k_cu_3f5dc4e44cuda3std6ranges3__45__cpo3endE[1];
.global .align 1 .b8 _ZN34_INTERNAL_a6ca6099_4_k_cu_3f5dc4e44cuda3std6ranges3__45__cpo6cbeginE[1];
.global .align 1 .b8 _ZN34_INTERNAL_a6ca6099_4_k_cu_3f5dc4e44cuda3std6ranges3__45__cpo4cendE[1];
.global .align 1 .b8 _ZN34_INTERNAL_a6ca6099_4_k_cu_3f5dc4e44cuda3std6ranges3__45__cpo7advanceE[1];
.global .align 1 .b8 _ZN34_INTERNAL_a6ca6099_4_k_cu_3f5dc4e44cuda3std6ranges3__45__cpo9iter_swapE[1];
.global .align 1 .b8 _ZN34_INTERNAL_a6ca6099_4_k_cu_3f5dc4e44cuda3std6ranges3__45__cpo4nextE[1];
.global .align 1 .b8 _ZN34_INTERNAL_a6ca6099_4_k_cu_3f5dc4e44cuda3std6ranges3__45__cpo4prevE[1];
.global .align 1 .b8 _ZN34_INTERNAL_a6ca6099_4_k_cu_3f5dc4e44cuda3std6ranges3__45__cpo4dataE[1];
.global .align 1 .b8 _ZN34_INTERNAL_a6ca6099_4_k_cu_3f5dc4e44cuda3std6ranges3__45__cpo5cdataE[1];
.global .align 1 .b8 _ZN34_INTERNAL_a6ca6099_4_k_cu_3f5dc4e44cuda3std6ranges3__45__cpo4sizeE[1];
.global .align 1 .b8 _ZN34_INTERNAL_a6ca6099_4_k_cu_3f5dc4e44cuda3std6ranges3__45__cpo5ssizeE[1];
.global .align 1 .b8 _ZN34_INTERNAL_a6ca6099_4_k_cu_3f5dc4e44cuda3std6ranges3__45__cpo8distanceE[1];
.global .align 1 .b8 _ZN34_INTERNAL_a6ca6099_4_k_cu_3f5dc4e46thrust24THRUST_300001_SM_1000_NS8cuda_cub3parE[1];
.global .align 1 .b8 _ZN34_INTERNAL_a6ca6099_4_k_cu_3f5dc4e46thrust24THRUST_300001_SM_1000_NS8cuda_cub10par_nosyncE[1];
.global .align 1 .b8 _ZN34_INTERNAL_a6ca6099_4_k_cu_3f5dc4e46thrust24THRUST_300001_SM_1000_NS6system6detail10sequential3seqE[1];
.global .align 1 .b8 _ZN34_INTERNAL_a6ca6099_4_k_cu_3f5dc4e46thrust24THRUST_300001_SM_1000_NS6system3cpp3parE[1];
.global .align 1 .b8 _ZN34_INTERNAL_a6ca6099_4_k_cu_3f5dc4e46thrust24THRUST_300001_SM_1000_NS12placeholders2_1E[1];
.global .align 1 .b8 _ZN34_INTERNAL_a6ca6099_4_k_cu_3f5dc4e46thrust24THRUST_300001_SM_1000_NS12placeholders2_2E[1];
.global .align 1 .b8 _ZN34_INTERNAL_a6ca6099_4_k_cu_3f5dc4e46thrust24THRUST_300001_SM_1000_NS12placeholders2_3E[1];
.global .align 1 .b8 _ZN34_INTERNAL_a6ca6099_4_k_cu_3f5dc4e46thrust24THRUST_300001_SM_1000_NS12placeholders2_4E[1];
.global .align 1 .b8 _ZN34_INTERNAL_a6ca6099_4_k_cu_3f5dc4e46thrust24THRUST_300001_SM_1000_NS12placeholders2_5E[1];
.global .align 1 .b8 _ZN34_INTERNAL_a6ca6099_4_k_cu_3f5dc4e46thrust24THRUST_300001_SM_1000_NS12placeholders2_6E[1];
.global .align 1 .b8 _ZN34_INTERNAL_a6ca6099_4_k_cu_3f5dc4e46thrust24THRUST_300001_SM_1000_NS12placeholders2_7E[1];
.global .align 1 .b8 _ZN34_INTERNAL_a6ca6099_4_k_cu_3f5dc4e46thrust24THRUST_300001_SM_1000_NS12placeholders2_8E[1];
.global .align 1 .b8 _ZN34_INTERNAL_a6ca6099_4_k_cu_3f5dc4e46thrust24THRUST_300001_SM_1000_NS12placeholders2_9E[1];
.global .align 1 .b8 _ZN34_INTERNAL_a6ca6099_4_k_cu_3f5dc4e46thrust24THRUST_300001_SM_1000_NS12placeholders3_10E[1];
.global .align 1 .b8 _ZN34_INTERNAL_a6ca6099_4_k_cu_3f5dc4e46thrust24THRUST_300001_SM_1000_NS3seqE[1];
.global .align 1 .b8 _ZN34_INTERNAL_a6ca6099_4_k_cu_3f5dc4e46thrust24THRUST_300001_SM_1000_NS6deviceE[1];

.visible .entry _Z7dkerneliiiPfiPi(
	.param .u32 _Z7dkerneliiiPfiPi_param_0,
	.param .u32 _Z7dkerneliiiPfiPi_param_1,
	.param .u32 _Z7dkerneliiiPfiPi_param_2,
	.param .u64 .ptr .align 1 _Z7dkerneliiiPfiPi_param_3,
	.param .u32 _Z7dkerneliiiPfiPi_param_4,
	.param .u64 .ptr .align 1 _Z7dkerneliiiPfiPi_param_5
)
{
	.reg .pred 	%p<2>;
	.reg .b32 	%r<8>;
	.reg .b32 	%f<5>;
	.reg .b64 	%rd<8>;

	ld.param.u32 	%r3, [_Z7dkerneliiiPfiPi_param_2];
	ld.param.u64 	%rd1, [_Z7dkerneliiiPfiPi_param_3];
	ld.param.u32 	%r2, [_Z7dkerneliiiPfiPi_param_4];
	ld.param.u64 	%rd2, [_Z7dkerneliiiPfiPi_param_5];
	mov.u32 	%r4, %ctaid.x;
	mov.u32 	%r5, %ntid.x;
	mov.u32 	%r6, %tid.x;
	mad.lo.s32 	%r1, %r4, %r5, %r6;
	setp.ge.u32 	%p1, %r1, %r3;
	@%p1 bra 	$L__BB0_2;
	cvta.to.global.u64 	%rd3, %rd2;
	cvta.to.global.u64 	%rd4, %rd1;
	cvt.rn.f32.s32 	%f1, %r2;
	mul.wide.u32 	%rd5, %r1, 4;
	add.s64 	%rd6, %rd3, %rd5;
	ld.global.u32 	%r7, [%rd6];
	cvt.rn.f32.s32 	%f2, %r7;
	div.rn.f32 	%f3, %f1, %f2;
	mul.f32 	%f4, %f3, 0f42700000;
	add.s64 	%rd7, %rd4, %rd5;
	st.global.f32 	[%rd7], %f4;
$L__BB0_2:
	ret;

}
	// .globl	_Z8dkernel1PfP7vehicleii
.visible .entry _Z8dkernel1PfP7vehicleii(
	.param .u64 .ptr .align 1 _Z8dkernel1PfP7vehicleii_param_0,
	.param .u64 .ptr .align 1 _Z8dkernel1PfP7vehicleii_param_1,
	.param .u32 _Z8dkernel1PfP7vehicleii_param_2,
	.param .u32 _Z8dkernel1PfP7vehicleii_param_3
)
{
	.reg .pred 	%p<2>;
	.reg .b32 	%r<8>;
	.reg .b32 	%f<2>;
	.reg .b64 	%rd<9>;

	ld.param.u64 	%rd1, [_Z8dkernel1PfP7vehicleii_param_0];
	ld.param.u64 	%rd2, [_Z8dkernel1PfP7vehicleii_param_1];
	ld.param.u32 	%r2, [_Z8dkernel1PfP7vehicleii_param_2];
	ld.param.u32 	%r3, [_Z8dkernel1PfP7vehicleii_param_3];
	mov.u32 	%r4, %ctaid.x;
	mov.u32 	%r5, %ntid.x;
	mov.u32 	%r6, %tid.x;
	mad.lo.s32 	%r1, %r4, %r5, %r6;
	setp.ge.u32 	%p1, %r1, %r3;
	@%p1 bra 	$L__BB1_2;
	cvta.to.global.u64 	%rd3, %rd1;
	cvta.to.global.u64 	%rd4, %rd2;
	mad.lo.s32 	%r7, %r3, %r2, %r1;
	mul.wide.u32 	%rd5, %r7, 4;
	add.s64 	%rd6, %rd3, %rd5;
	ld.global.f32 	%f1, [%rd6];
	mul.wide.u32 	%rd7, %r1, 8;
	add.s64 	%rd8, %rd4, %rd7;
	st.global.f32 	[%rd8], %f1;
	st.global.u32 	[%rd8+4], %r1;
$L__BB1_2:
	ret;

}
	// .globl	_Z8dkernel2PfP7vehicleS_ii
.visible .entry _Z8dkernel2PfP7vehicleS_ii(
	.param .u64 .ptr .align 1 _Z8dkernel2PfP7vehicleS_ii_param_0,
	.param .u64 .ptr .align 1 _Z8dkernel2PfP7vehicleS_ii_param_1,
	.param .u64 .ptr .align 1 _Z8dkernel2PfP7vehicleS_ii_param_2,
	.param .u32 _Z8dkernel2PfP7vehicleS_ii_param_3,
	.param .u32 _Z8dkernel2PfP7vehicleS_ii_param_4
)
{
	.reg .pred 	%p<2>;
	.reg .b32 	%r<10>;
	.reg .b32 	%f<4>;
	.reg .b64 	%rd<13>;

	ld.param.u64 	%rd1, [_Z8dkernel2PfP7vehicleS_ii_param_0];
	ld.param.u64 	%rd2, [_Z8dkernel2PfP7vehicleS_ii_param_1];
	ld.param.u64 	%rd3, [_Z8dkernel2PfP7vehicleS_ii_param_2];
	ld.param.u32 	%r2, [_Z8dkernel2PfP7vehicleS_ii_param_3];
	ld.param.u32 	%r3, [_Z8dkernel2PfP7vehicleS_ii_param_4];
	mov.u32 	%r4, %ctaid.x;
	mov.u32 	%r5, %ntid.x;
	mov.u32 	%r6, %tid.x;
	mad.lo.s32 	%r1, %r4, %r5, %r6;
	setp.ge.u32 	%p1, %r1, %r3;
	@%p1 bra 	$L__BB2_2;
	cvta.to.global.u64 	%rd4, %rd3;
	cvta.to.global.u64 	%rd5, %rd2;
	cvta.to.global.u64 	%rd6, %rd1;
	mul.wide.u32 	%rd7, %r1, 4;
	add.s64 	%rd8, %rd4, %rd7;
	ld.global.f32 	%f1, [%rd8];
	mad.lo.s32 	%r7, %r3, %r2, %r3;
	mul.wide.u32 	%rd9, %r1, 8;
	add.s64 	%rd10, %rd5, %rd9;
	ld.global.u32 	%r8, [%rd10+4];
	add.s32 	%r9, %r8, %r7;
	mul.wide.s32 	%rd11, %r9, 4;
	add.s64 	%rd12, %rd6, %rd11;
	ld.global.f32 	%f2, [%rd12];
	add.f32 	%f3, %f1, %f2;
	st.global.f32 	[%rd10], %f3;
$L__BB2_2:
	ret;

}
	// .globl	_Z8dkernel3PiP7vehiclei
.visible .entry _Z8dkernel3PiP7vehiclei(
	.param .u64 .ptr .align 1 _Z8dkernel3PiP7vehiclei_param_0,
	.param .u64 .ptr .align 1 _Z8dkernel3PiP7vehiclei_param_1,
	.param .u32 _Z8dkernel3PiP7vehiclei_param_2
)
{
	.reg .pred 	%p<2>;
	.reg .b32 	%r<8>;
	.reg .b32 	%f<2>;
	.reg .b64 	%rd<9>;

	ld.param.u64 	%rd1, [_Z8dkernel3PiP7vehiclei_param_0];
	ld.param.u64 	%rd2, [_Z8dkernel3PiP7vehiclei_param_1];
	ld.param.u32 	%r2, [_Z8dkernel3PiP7vehiclei_param_2];
	mov.u32 	%r3, %ctaid.x;
	mov.u32 	%r4, %ntid.x;
	mov.u32 	%r5, %tid.x;
	mad.lo.s32 	%r1, %r3, %r4, %r5;
	setp.ge.u32 	%p1, %r1, %r2;
	@%p1 bra 	$L__BB3_2;
	cvta.to.global.u64 	%rd3, %rd2;
	cvta.to.global.u64 	%rd4, %rd1;
	mul.wide.u32 	%rd5, %r1, 8;
	add.s64 	%rd6, %rd3, %rd5;
	ld.global.f32 	%f1, [%rd6];
	cvt.rzi.s32.f32 	%r6, %f1;
	ld.global.u32 	%r7, [%rd6+4];
	mul.wide.s32 	%rd7, %r7, 4;
	add.s64 	%rd8, %rd4, %rd7;
	st.global.u32 	[%rd8], %r6;
$L__BB3_2:
	ret;

}
	// .globl	_ZN3cub18CUB_300001_SM_10006detail11EmptyKernelIvEEvv
.visible .entry _ZN3cub18CUB_300001_SM_10006detail11EmptyKernelIvEEvv()
{


	ret;

}


// ===== COMPILED SASS (sm_100) =====

	.target	sm_100

	.elftype	@"ET_EXEC"


//--------------------- .note.nv.tkinfo           --------------------------
	.section	.note.nv.tkinfo,"",@"SHT_NOTE"
	.sectionflags	@"SHF_NOTE_NV_TKINFO"
	.tkinfo
        /*0018*/ 	.word	0x00000002
        /*0030*/ 	.string	""
        /*0030*/ 	.string	"ptxas"
        /*0030*/ 	.string	"Cuda compilation tools, release 13.0, V13.0.88"
        /*0030*/ 	.string	"Build cuda_13.0.r13.0/compiler.36424714_0"
        /*0030*/ 	.string	"-arch sm_100 -m 64 "



//--------------------- .note.nv.cuinfo           --------------------------
	.section	.note.nv.cuinfo,"",@"SHT_NOTE"
	.sectionflags	@"SHF_NOTE_NV_CUINFO"
        /*0018*/ 	.short	0x0002
        /*001a*/ 	.short	0x0064
        /*001c*/ 	.short	0x0082
	.zero		2


//--------------------- .nv.info                  --------------------------
	.section	.nv.info,"",@"SHT_CUDA_INFO"
	.align	4


	//----- nvinfo : EIATTR_REGCOUNT
	.align		4
        /*0000*/ 	.byte	0x04, 0x2f
        /*0002*/ 	.short	(.L_46 - .L_45)
	.align		4
.L_45:
        /*0004*/ 	.word	index@(_Z7dkerneliiiPfiPi)
        /*0008*/ 	.word	0x00000010


	//----- nvinfo : EIATTR_FRAME_SIZE
	.align		4
.L_46:
        /*000c*/ 	.byte	0x04, 0x11
        /*000e*/ 	.short	(.L_48 - .L_47)
	.align		4
.L_47:
        /*0010*/ 	.word	index@($__internal_0_$__cuda_sm3x_div_rn_noftz_f32_slowpath)
        /*0014*/ 	.word	0x00000000


	//----- nvinfo : EIATTR_FRAME_SIZE
	.align		4
.L_48:
        /*0018*/ 	.byte	0x04, 0x11
        /*001a*/ 	.short	(.L_50 - .L_49)
	.align		4
.L_49:
        /*001c*/ 	.word	index@(_Z7dkerneliiiPfiPi)
        /*0020*/ 	.word	0x00000000


	//----- nvinfo : EIATTR_REGCOUNT
	.align		4
.L_50:
        /*0024*/ 	.byte	0x04, 0x2f
        /*0026*/ 	.short	(.L_52 - .L_51)
	.align		4
.L_51:
        /*0028*/ 	.word	index@(_Z8dkernel1PfP7vehicleii)
        /*002c*/ 	.word	0x0000000a


	//----- nvinfo : EIATTR_FRAME_SIZE
	.align		4
.L_52:
        /*0030*/ 	.byte	0x04, 0x11
        /*0032*/ 	.short	(.L_54 - .L_53)
	.align		4
.L_53:
        /*0034*/ 	.word	index@(_Z8dkernel1PfP7vehicleii)
        /*0038*/ 	.word	0x00000000


	//----- nvinfo : EIATTR_REGCOUNT
	.align		4
.L_54:
        /*003c*/ 	.byte	0x04, 0x2f
        /*003e*/ 	.short	(.L_56 - .L_55)
	.align		4
.L_55:
        /*0040*/ 	.word	index@(_Z8dkernel2PfP7vehicleS_ii)
        /*0044*/ 	.word	0x0000000e


	//----- nvinfo : EIATTR_FRAME_SIZE
	.align		4
.L_56:
        /*0048*/ 	.byte	0x04, 0x11
        /*004a*/ 	.short	(.L_58 - .L_57)
	.align		4
.L_57:
        /*004c*/ 	.word	index@(_Z8dkernel2PfP7vehicleS_ii)
        /*0050*/ 	.word	0x00000000


	//----- nvinfo : EIATTR_REGCOUNT
	.align		4
.L_58:
        /*0054*/ 	.byte	0x04, 0x2f
        /*0056*/ 	.short	(.L_60 - .L_59)
	.align		4
.L_59:
        /*0058*/ 	.word	index@(_Z8dkernel3PiP7vehiclei)
        /*005c*/ 	.word	0x0000000c


	//----- nvinfo : EIATTR_FRAME_SIZE
	.align		4
.L_60:
        /*0060*/ 	.byte	0x04, 0x11
        /*0062*/ 	.short	(.L_62 - .L_61)
	.align		4
.L_61:
        /*0064*/ 	.word	index@(_Z8dkernel3PiP7vehiclei)
        /*0068*/ 	.word	0x00000000


	//----- nvinfo : EIATTR_REGCOUNT
	.align		4
.L_62:
        /*006c*/ 	.byte	0x04, 0x2f
        /*006e*/ 	.short	(.L_64 - .L_63)
	.align		4
.L_63:
        /*0070*/ 	.word	index@(_ZN3cub18CUB_300001_SM_10006detail11EmptyKernelIvEEvv)
        /*0074*/ 	.word	0x00000004


	//----- nvinfo : EIATTR_FRAME_SIZE
	.align		4
.L_64:
        /*0078*/ 	.byte	0x04, 0x11
        /*007a*/ 	.short	(.L_66 - .L_65)
	.align		4
.L_65:
        /*007c*/ 	.word	index@(_ZN3cub18CUB_300001_SM_10006detail11EmptyKernelIvEEvv)
        /*0080*/ 	.word	0x00000000


	//----- nvinfo : EIATTR_MIN_STACK_SIZE
	.align		4
.L_66:
        /*0084*/ 	.byte	0x04, 0x12
        /*0086*/ 	.short	(.L_68 - .L_67)
	.align		4
.L_67:
        /*0088*/ 	.word	index@(_ZN3cub18CUB_300001_SM_10006detail11EmptyKernelIvEEvv)
        /*008c*/ 	.word	0x00000000


	//----- nvinfo : EIATTR_MIN_STACK_SIZE
	.align		4
.L_68:
        /*0090*/ 	.byte	0x04, 0x12
        /*0092*/ 	.short	(.L_70 - .L_69)
	.align		4
.L_69:
        /*0094*/ 	.word	index@(_Z8dkernel3PiP7vehiclei)
        /*0098*/ 	.word	0x00000000


	//----- nvinfo : EIATTR_MIN_STACK_SIZE
	.align		4
.L_70:
        /*009c*/ 	.byte	0x04, 0x12
        /*009e*/ 	.short	(.L_72 - .L_71)
	.align		4
.L_71:
        /*00a0*/ 	.word	index@(_Z8dkernel2PfP7vehicleS_ii)
        /*00a4*/ 	.word	0x00000000


	//----- nvinfo : EIATTR_MIN_STACK_SIZE
	.align		4
.L_72:
        /*00a8*/ 	.byte	0x04, 0x12
        /*00aa*/ 	.short	(.L_74 - .L_73)
	.align		4
.L_73:
        /*00ac*/ 	.word	index@(_Z8dkernel1PfP7vehicleii)
        /*00b0*/ 	.word	0x00000000


	//----- nvinfo : EIATTR_MIN_STACK_SIZE
	.align		4
.L_74:
        /*00b4*/ 	.byte	0x04, 0x12
        /*00b6*/ 	.short	(.L_76 - .L_75)
	.align		4
.L_75:
        /*00b8*/ 	.word	index@(_Z7dkerneliiiPfiPi)
        /*00bc*/ 	.word	0x00000000
.L_76:


//--------------------- .nv.compat                --------------------------
	.section	.nv.compat,"",@"SHT_CUDA_COMPAT_INFO"
	.align	4
        /*0000*/ 	.byte	0x02, 0x09, 0x00, 0x00, 0x02, 0x02, 0x01, 0x00, 0x02, 0x05, 0x05, 0x00, 0x03, 0x07, 0x01, 0x01
        /*0010*/ 	.byte	0x02, 0x03, 0x00, 0x00, 0x02, 0x06, 0x01, 0x00, 0x04, 0x0b, 0x08, 0x00, 0x01, 0x00, 0x00, 0x00
        /*0020*/ 	.byte	0x00, 0x00, 0x00, 0x00


//--------------------- .nv.info._ZN3cub18CUB_300001_SM_10006detail11EmptyKernelIvEEvv --------------------------
	.section	.nv.info._ZN3cub18CUB_300001_SM_10006detail11EmptyKernelIvEEvv,"",@"SHT_CUDA_INFO"
	.sectionflags	@""
	.align	4


	//----- nvinfo : EIATTR_CUDA_API_VERSION
	.align		4
        /*0000*/ 	.byte	0x04, 0x37
        /*0002*/ 	.short	(.L_78 - .L_77)
.L_77:
        /*0004*/ 	.word	0x00000082


	//----- nvinfo : EIATTR_SPARSE_MMA_MASK
	.align		4
.L_78:
        /*0008*/ 	.byte	0x03, 0x50
        /*000a*/ 	.short	0x0000


	//----- nvinfo : EIATTR_MAXREG_COUNT
	.align		4
        /*000c*/ 	.byte	0x03, 0x1b
        /*000e*/ 	.short	0x00ff


	//----- nvinfo : EIATTR_MERCURY_ISA_VERSION
	.align		4
        /*0010*/ 	.byte	0x03, 0x5f
        /*0012*/ 	.short	0x0101


	//----- nvinfo : EIATTR_VRC_CTA_INIT_COUNT
	.align		4
        /*0014*/ 	.byte	0x02, 0x4a
	.zero		1
	.zero		1


	//----- nvinfo : EIATTR_EXIT_INSTR_OFFSETS
	.align		4
        /*0018*/ 	.byte	0x04, 0x1c
        /*001a*/ 	.short	(.L_80 - .L_79)


	//   ....[0]....
.L_79:
        /*001c*/ 	.word	0x00000010


	//----- nvinfo : EIATTR_SW_WAR
	.align		4
.L_80:
        /*0020*/ 	.byte	0x04, 0x36
        /*0022*/ 	.short	(.L_82 - .L_81)
.L_81:
        /*0024*/ 	.word	0x00000008
.L_82:


//--------------------- .nv.info._Z8dkernel3PiP7vehiclei --------------------------
	.section	.nv.info._Z8dkernel3PiP7vehiclei,"",@"SHT_CUDA_INFO"
	.sectionflags	@""
	.align	4


	//----- nvinfo : EIATTR_CUDA_API_VERSION
	.align		4
        /*0000*/ 	.byte	0x04, 0x37
        /*0002*/ 	.short	(.L_84 - .L_83)
.L_83:
        /*0004*/ 	.word	0x00000082


	//----- nvinfo : EIATTR_KPARAM_INFO
	.align		4
.L_84:
        /*0008*/ 	.byte	0x04, 0x17
        /*000a*/ 	.short	(.L_86 - .L_85)
.L_85:
        /*000c*/ 	.word	0x00000000
        /*0010*/ 	.short	0x0002
        /*0012*/ 	.short	0x0010
        /*0014*/ 	.byte	0x00, 0xf0, 0x11, 0x00


	//----- nvinfo : EIATTR_KPARAM_INFO
	.align		4
.L_86:
        /*0018*/ 	.byte	0x04, 0x17
        /*001a*/ 	.short	(.L_88 - .L_87)
.L_87:
        /*001c*/ 	.word	0x00000000
        /*0020*/ 	.short	0x0001
        /*0022*/ 	.short	0x0008
        /*0024*/ 	.byte	0x00, 0xf5, 0x21, 0x00


	//----- nvinfo : EIATTR_KPARAM_INFO
	.align		4
.L_88:
        /*0028*/ 	.byte	0x04, 0x17
        /*002a*/ 	.short	(.L_90 - .L_89)
.L_89:
        /*002c*/ 	.word	0x00000000
        /*0030*/ 	.short	0x0000
        /*0032*/ 	.short	0x0000
        /*0034*/ 	.byte	0x00, 0xf5, 0x21, 0x00


	//----- nvinfo : EIATTR_SPARSE_MMA_MASK
	.align		4
.L_90:
        /*0038*/ 	.byte	0x03, 0x50
        /*003a*/ 	.short	0x0000


	//----- nvinfo : EIATTR_MAXREG_COUNT
	.align		4
        /*003c*/ 	.byte	0x03, 0x1b
        /*003e*/ 	.short	0x00ff


	//----- nvinfo : EIATTR_MERCURY_ISA_VERSION
	.align		4
        /*0040*/ 	.byte	0x03, 0x5f
        /*0042*/ 	.short	0x0101


	//----- nvinfo : EIATTR_VRC_CTA_INIT_COUNT
	.align		4
        /*0044*/ 	.byte	0x02, 0x4a
	.zero		1
	.zero		1


	//----- nvinfo : EIATTR_EXIT_INSTR_OFFSETS
	.align		4
        /*0048*/ 	.byte	0x04, 0x1c
        /*004a*/ 	.short	(.L_92 - .L_91)


	//   ....[0]....
.L_91:
        /*004c*/ 	.word	0x00000070


	//   ....[1]....
        /*0050*/ 	.word	0x00000110


	//----- nvinfo : EIATTR_CBANK_PARAM_SIZE
	.align		4
.L_92:
        /*0054*/ 	.byte	0x03, 0x19
        /*0056*/ 	.short	0x0014


	//----- nvinfo : EIATTR_PARAM_CBANK
	.align		4
        /*0058*/ 	.byte	0x04, 0x0a
        /*005a*/ 	.short	(.L_94 - .L_93)
	.align		4
.L_93:
        /*005c*/ 	.word	index@(.nv.constant0._Z8dkernel3PiP7vehiclei)
        /*0060*/ 	.short	0x0380
        /*0062*/ 	.short	0x0014


	//----- nvinfo : EIATTR_SW_WAR
	.align		4
.L_94:
        /*0064*/ 	.byte	0x04, 0x36
        /*0066*/ 	.short	(.L_96 - .L_95)
.L_95:
        /*0068*/ 	.word	0x00000008
.L_96:


//--------------------- .nv.info._Z8dkernel2PfP7vehicleS_ii --------------------------
	.section	.nv.info._Z8dkernel2PfP7vehicleS_ii,"",@"SHT_CUDA_INFO"
	.sectionflags	@""
	.align	4


	//----- nvinfo : EIATTR_CUDA_API_VERSION
	.align		4
        /*0000*/ 	.byte	0x04, 0x37
        /*0002*/ 	.short	(.L_98 - .L_97)
.L_97:
        /*0004*/ 	.word	0x00000082


	//----- nvinfo : EIATTR_KPARAM_INFO
	.align		4
.L_98:
        /*0008*/ 	.byte	0x04, 0x17
        /*000a*/ 	.short	(.L_100 - .L_99)
.L_99:
        /*000c*/ 	.word	0x00000000
        /*0010*/ 	.short	0x0004
        /*0012*/ 	.short	0x001c
        /*0014*/ 	.byte	0x00, 0xf0, 0x11, 0x00


	//----- nvinfo : EIATTR_KPARAM_INFO
	.align		4
.L_100:
        /*0018*/ 	.byte	0x04, 0x17
        /*001a*/ 	.short	(.L_102 - .L_101)
.L_101:
        /*001c*/ 	.word	0x00000000
        /*0020*/ 	.short	0x0003
        /*0022*/ 	.short	0x0018
        /*0024*/ 	.byte	0x00, 0xf0, 0x11, 0x00


	//----- nvinfo : EIATTR_KPARAM_INFO
	.align		4
.L_102:
        /*0028*/ 	.byte	0x04, 0x17
        /*002a*/ 	.short	(.L_104 - .L_103)
.L_103:
        /*002c*/ 	.word	0x00000000
        /*0030*/ 	.short	0x0002
        /*0032*/ 	.short	0x0010
        /*0034*/ 	.byte	0x00, 0xf5, 0x21, 0x00


	//----- nvinfo : EIATTR_KPARAM_INFO
	.align		4
.L_104:
        /*0038*/ 	.byte	0x04, 0x17
        /*003a*/ 	.short	(.L_106 - .L_105)
.L_105:
        /*003c*/ 	.word	0x00000000
        /*0040*/ 	.short	0x0001
        /*0042*/ 	.short	0x0008
        /*0044*/ 	.byte	0x00, 0xf5, 0x21, 0x00


	//----- nvinfo : EIATTR_KPARAM_INFO
	.align		4
.L_106:
        /*0048*/ 	.byte	0x04, 0x17
        /*004a*/ 	.short	(.L_108 - .L_107)
.L_107:
        /*004c*/ 	.word	0x00000000
        /*0050*/ 	.short	0x0000
        /*0052*/ 	.short	0x0000
        /*0054*/ 	.byte	0x00, 0xf5, 0x21, 0x00


	//----- nvinfo : EIATTR_SPARSE_MMA_MASK
	.align		4
.L_108:
        /*0058*/ 	.byte	0x03, 0x50
        /*005a*/ 	.short	0x0000


	//----- nvinfo : EIATTR_MAXREG_COUNT
	.align		4
        /*005c*/ 	.byte	0x03, 0x1b
        /*005e*/ 	.short	0x00ff


	//----- nvinfo : EIATTR_MERCURY_ISA_VERSION
	.align		4
        /*0060*/ 	.byte	0x03, 0x5f
        /*0062*/ 	.short	0x0101


	//----- nvinfo : EIATTR_VRC_CTA_INIT_COUNT
	.align		4
        /*0064*/ 	.byte	0x02, 0x4a
	.zero		1
	.zero		1


	//----- nvinfo : EIATTR_EXIT_INSTR_OFFSETS
	.align		4
        /*0068*/ 	.byte	0x04, 0x1c
        /*006a*/ 	.short	(.L_110 - .L_109)


	//   ....[0]....
.L_109:
        /*006c*/ 	.word	0x00000070


	//   ....[1]....
        /*0070*/ 	.word	0x00000170


	//----- nvinfo : EIATTR_CBANK_PARAM_SIZE
	.align		4
.L_110:
        /*0074*/ 	.byte	0x03, 0x19
        /*0076*/ 	.short	0x0020


	//----- nvinfo : EIATTR_PARAM_CBANK
	.align		4
        /*0078*/ 	.byte	0x04, 0x0a
        /*007a*/ 	.short	(.L_112 - .L_111)
	.align		4
.L_111:
        /*007c*/ 	.word	index@(.nv.constant0._Z8dkernel2PfP7vehicleS_ii)
        /*0080*/ 	.short	0x0380
        /*0082*/ 	.short	0x0020


	//----- nvinfo : EIATTR_SW_WAR
	.align		4
.L_112:
        /*0084*/ 	.byte	0x04, 0x36
        /*0086*/ 	.short	(.L_114 - .L_113)
.L_113:
        /*0088*/ 	.word	0x00000008
.L_114:


//--------------------- .nv.info._Z8dkernel1PfP7vehicleii --------------------------
	.section	.nv.info._Z8dkernel1PfP7vehicleii,"",@"SHT_CUDA_INFO"
	.sectionflags	@""
	.align	4


	//----- nvinfo : EIATTR_CUDA_API_VERSION
	.align		4
        /*0000*/ 	.byte	0x04, 0x37
        /*0002*/ 	.short	(.L_116 - .L_115)
.L_115:
        /*0004*/ 	.word	0x00000082


	//----- nvinfo : EIATTR_KPARAM_INFO
	.align		4
.L_116:
        /*0008*/ 	.byte	0x04, 0x17
        /*000a*/ 	.short	(.L_118 - .L_117)
.L_117:
        /*000c*/ 	.word	0x00000000
        /*0010*/ 	.short	0x0003
        /*0012*/ 	.short	0x0014
        /*0014*/ 	.byte	0x00, 0xf0, 0x11, 0x00


	//----- nvinfo : EIATTR_KPARAM_INFO
	.align		4
.L_118:
        /*0018*/ 	.byte	0x04, 0x17
        /*001a*/ 	.short	(.L_120 - .L_119)
.L_119:
        /*001c*/ 	.word	0x00000000
        /*0020*/ 	.short	0x0002
        /*0022*/ 	.short	0x0010
        /*0024*/ 	.byte	0x00, 0xf0, 0x11, 0x00


	//----- nvinfo : EIATTR_KPARAM_INFO
	.align		4
.L_120:
        /*0028*/ 	.byte	0x04, 0x17
        /*002a*/ 	.short	(.L_122 - .L_121)
.L_121:
        /*002c*/ 	.word	0x00000000
        /*0030*/ 	.short	0x0001
        /*0032*/ 	.short	0x0008
        /*0034*/ 	.byte	0x00, 0xf5, 0x21, 0x00


	//----- nvinfo : EIATTR_KPARAM_INFO
	.align		4
.L_122:
        /*0038*/ 	.byte	0x04, 0x17
        /*003a*/ 	.short	(.L_124 - .L_123)
.L_123:
        /*003c*/ 	.word	0x00000000
        /*0040*/ 	.short	0x0000
        /*0042*/ 	.short	0x0000
        /*0044*/ 	.byte	0x00, 0xf5, 0x21, 0x00


	//----- nvinfo : EIATTR_SPARSE_MMA_MASK
	.align		4
.L_124:
        /*0048*/ 	.byte	0x03, 0x50
        /*004a*/ 	.short	0x0000


	//----- nvinfo : EIATTR_MAXREG_COUNT
	.align		4
        /*004c*/ 	.byte	0x03, 0x1b
        /*004e*/ 	.short	0x00ff


	//----- nvinfo : EIATTR_MERCURY_ISA_VERSION
	.align		4
        /*0050*/ 	.byte	0x03, 0x5f
        /*0052*/ 	.short	0x0101


	//----- nvinfo : EIATTR_VRC_CTA_INIT_COUNT
	.align		4
        /*0054*/ 	.byte	0x02, 0x4a
	.zero		1
	.zero		1


	//----- nvinfo : EIATTR_EXIT_INSTR_OFFSETS
	.align		4
        /*0058*/ 	.byte	0x04, 0x1c
        /*005a*/ 	.short	(.L_126 - .L_125)


	//   ....[0]....
.L_125:
        /*005c*/ 	.word	0x00000070


	//   ....[1]....
        /*0060*/ 	.word	0x00000120


	//----- nvinfo : EIATTR_CBANK_PARAM_SIZE
	.align		4
.L_126:
        /*0064*/ 	.byte	0x03, 0x19
        /*0066*/ 	.short	0x0018


	//----- nvinfo : EIATTR_PARAM_CBANK
	.align		4
        /*0068*/ 	.byte	0x04, 0x0a
        /*006a*/ 	.short	(.L_128 - .L_127)
	.align		4
.L_127:
        /*006c*/ 	.word	index@(.nv.constant0._Z8dkernel1PfP7vehicleii)
        /*0070*/ 	.short	0x0380
        /*0072*/ 	.short	0x0018


	//----- nvinfo : EIATTR_SW_WAR
	.align		4
.L_128:
        /*0074*/ 	.byte	0x04, 0x36
        /*0076*/ 	.short	(.L_130 - .L_129)
.L_129:
        /*0078*/ 	.word	0x00000008
.L_130:


//--------------------- .nv.info._Z7dkerneliiiPfiPi --------------------------
	.section	.nv.info._Z7dkerneliiiPfiPi,"",@"SHT_CUDA_INFO"
	.sectionflags	@""
	.align	4


	//----- nvinfo : EIATTR_CUDA_API_VERSION
	.align		4
        /*0000*/ 	.byte	0x04, 0x37
        /*0002*/ 	.short	(.L_132 - .L_131)
.L_131:
        /*0004*/ 	.word	0x00000082


	//----- nvinfo : EIATTR_KPARAM_INFO
	.align		4
.L_132:
        /*0008*/ 	.byte	0x04, 0x17
        /*000a*/ 	.short	(.L_134 - .L_133)
.L_133:
        /*000c*/ 	.word	0x00000000
        /*0010*/ 	.short	0x0005
        /*0012*/ 	.short	0x0020
        /*0014*/ 	.byte	0x00, 0xf5, 0x21, 0x00


	//----- nvinfo : EIATTR_KPARAM_INFO
	.align		4
.L_134:
        /*0018*/ 	.byte	0x04, 0x17
        /*001a*/ 	.short	(.L_136 - .L_135)
.L_135:
        /*001c*/ 	.word	0x00000000
        /*0020*/ 	.short	0x0004
        /*0022*/ 	.short	0x0018
        /*0024*/ 	.byte	0x00, 0xf0, 0x11, 0x00


	//----- nvinfo : EIATTR_KPARAM_INFO
	.align		4
.L_136:
        /*0028*/ 	.byte	0x04, 0x17
        /*002a*/ 	.short	(.L_138 - .L_137)
.L_137:
        /*002c*/ 	.word	0x00000000
        /*0030*/ 	.short	0x0003
        /*0032*/ 	.short	0x0010
        /*0034*/ 	.byte	0x00, 0xf5, 0x21, 0x00


	//----- nvinfo : EIATTR_KPARAM_INFO
	.align		4
.L_138:
        /*0038*/ 	.byte	0x04, 0x17
        /*003a*/ 	.short	(.L_140 - .L_139)
.L_139:
        /*003c*/ 	.word	0x00000000
        /*0040*/ 	.short	0x0002
        /*0042*/ 	.short	0x0008
        /*0044*/ 	.byte	0x00, 0xf0, 0x11, 0x00


	//----- nvinfo : EIATTR_KPARAM_INFO
	.align		4
.L_140:
        /*0048*/ 	.byte	0x04, 0x17
        /*004a*/ 	.short	(.L_142 - .L_141)
.L_141:
        /*004c*/ 	.word	0x00000000
        /*0050*/ 	.short	0x0001
        /*0052*/ 	.short	0x0004
        /*0054*/ 	.byte	0x00, 0xf0, 0x11, 0x00


	//----- nvinfo : EIATTR_KPARAM_INFO
	.align		4
.L_142:
        /*0058*/ 	.byte	0x04, 0x17
        /*005a*/ 	.short	(.L_144 - .L_143)
.L_143:
        /*005c*/ 	.word	0x00000000
        /*0060*/ 	.short	0x0000
        /*0062*/ 	.short	0x0000
        /*0064*/ 	.byte	0x00, 0xf0, 0x11, 0x00


	//----- nvinfo : EIATTR_SPARSE_MMA_MASK
	.align		4
.L_144:
        /*0068*/ 	.byte	0x03, 0x50
        /*006a*/ 	.short	0x0000


	//----- nvinfo : EIATTR_MAXREG_COUNT
	.align		4
        /*006c*/ 	.byte	0x03, 0x1b
        /*006e*/ 	.short	0x00ff


	//----- nvinfo : EIATTR_MERCURY_ISA_VERSION
	.align		4
        /*0070*/ 	.byte	0x03, 0x5f
        /*0072*/ 	.short	0x0101


	//----- nvinfo : EIATTR_VRC_CTA_INIT_COUNT
	.align		4
        /*0074*/ 	.byte	0x02, 0x4a
	.zero		1
	.zero		1


	//----- nvinfo : EIATTR_EXIT_INSTR_OFFSETS
	.align		4
        /*0078*/ 	.byte	0x04, 0x1c
        /*007a*/ 	.short	(.L_146 - .L_145)


	//   ....[0]....
.L_145:
        /*007c*/ 	.word	0x00000070


	//   ....[1]....
        /*0080*/ 	.word	0x00000200


	//----- nvinfo : EIATTR_CRS_STACK_SIZE
	.align		4
.L_146:
        /*0084*/ 	.byte	0x04, 0x1e
        /*0086*/ 	.short	(.L_148 - .L_147)
.L_147:
        /*0088*/ 	.word	0x00000000


	//----- nvinfo : EIATTR_CBANK_PARAM_SIZE
	.align		4
.L_148:
        /*008c*/ 	.byte	0x03, 0x19
        /*008e*/ 	.short	0x0028


	//----- nvinfo : EIATTR_PARAM_CBANK
	.align		4
        /*0090*/ 	.byte	0x04, 0x0a
        /*0092*/ 	.short	(.L_150 - .L_149)
	.align		4
.L_149:
        /*0094*/ 	.word	index@(.nv.constant0._Z7dkerneliiiPfiPi)
        /*0098*/ 	.short	0x0380
        /*009a*/ 	.short	0x0028


	//----- nvinfo : EIATTR_SW_WAR
	.align		4
.L_150:
        /*009c*/ 	.byte	0x04, 0x36
        /*009e*/ 	.short	(.L_152 - .L_151)
.L_151:
        /*00a0*/ 	.word	0x00000008
.L_152:


//--------------------- .nv.callgraph             --------------------------
	.section	.nv.callgraph,"",@"SHT_CUDA_CALLGRAPH"
	.align	4
	.sectionentsize	8
	.align		4
        /*0000*/ 	.word	0x00000000
	.align		4
        /*0004*/ 	.word	0xffffffff
	.align		4
        /*0008*/ 	.word	0x00000000
	.align		4
        /*000c*/ 	.word	0xfffffffe
	.align		4
        /*0010*/ 	.word	0x00000000
	.align		4
        /*0014*/ 	.word	0xfffffffd
	.align		4
        /*0018*/ 	.word	0x00000000
	.align		4
        /*001c*/ 	.word	0xfffffffc


//--------------------- .nv.constant4             --------------------------
	.section	.nv.constant4,"a",@progbits
	.align	8
	.align		8
.nv.constant4:
        /*0000*/ 	.dword	_ZN34_INTERNAL_a6ca6099_4_k_cu_3f5dc4e44cuda3std3__45__cpo5beginE
	.align		8
        /*0008*/ 	.dword	_ZN34_INTERNAL_a6ca6099_4_k_cu_3f5dc4e44cuda3std3__45__cpo3endE
	.align		8
        /*0010*/ 	.dword	_ZN34_INTERNAL_a6ca6099_4_k_cu_3f5dc4e44cuda3std3__45__cpo6cbeginE
	.align		8
        /*0018*/ 	.dword	_ZN34_INTERNAL_a6ca6099_4_k_cu_3f5dc4e44cuda3std3__45__cpo4cendE
	.align		8
        /*0020*/ 	.dword	_ZN34_INTERNAL_a6ca6099_4_k_cu_3f5dc4e44cuda3std3__45__cpo6rbeginE
	.align		8
        /*0028*/ 	.dword	_ZN34_INTERNAL_a6ca6099_4_k_cu_3f5dc4e44cuda3std3__45__cpo4rendE
	.align		8
        /*0030*/ 	.dword	_ZN34_INTERNAL_a6ca6099_4_k_cu_3f5dc4e44cuda3std3__45__cpo7crbeginE
	.align		8
        /*0038*/ 	.dword	_ZN34_INTERNAL_a6ca6099_4_k_cu_3f5dc4e44cuda3std3__45__cpo5crendE
	.align		8
        /*0040*/ 	.dword	_ZN34_INTERNAL_a6ca6099_4_k_cu_3f5dc4e44cuda3std3__436_GLOBAL__N__a6ca6099_4_k_cu_3f5dc4e46ignoreE
	.align		8
        /*0048*/ 	.dword	_ZN34_INTERNAL_a6ca6099_4_k_cu_3f5dc4e44cuda3std3__419piecewise_constructE
	.align		8
        /*0050*/ 	.dword	_ZN34_INTERNAL_a6ca6099_4_k_cu_3f5dc4e44cuda3std3__48in_placeE
	.align		8
        /*0058*/ 	.dword	_ZN34_INTERNAL_a6ca6099_4_k_cu_3f5dc4e44cuda3std3__420unreachable_sentinelE
	.align		8
        /*0060*/ 	.dword	_ZN34_INTERNAL_a6ca6099_4_k_cu_3f5dc4e44cuda3std3__47nulloptE
	.align		8
        /*0068*/ 	.dword	_ZN34_INTERNAL_a6ca6099_4_k_cu_3f5dc4e44cuda3std3__48unexpectE
	.align		8
        /*0070*/ 	.dword	_ZN34_INTERNAL_a6ca6099_4_k_cu_3f5dc4e44cuda3std6ranges3__45__cpo4swapE
	.align		8
        /*0078*/ 	.dword	_ZN34_INTERNAL_a6ca6099_4_k_cu_3f5dc4e44cuda3std6ranges3__45__cpo9iter_moveE
	.align		8
        /*0080*/ 	.dword	_ZN34_INTERNAL_a6ca6099_4_k_cu_3f5dc4e44cuda3std6ranges3__45__cpo5beginE
	.align		8
        /*0088*/ 	.dword	_ZN34_INTERNAL_a6ca6099_4_k_cu_3f5dc4e44cuda3std6ranges3__45__cpo3endE
	.align		8
        /*0090*/ 	.dword	_ZN34_INTERNAL_a6ca6099_4_k_cu_3f5dc4e44cuda3std6ranges3__45__cpo6cbeginE
	.align		8
        /*0098*/ 	.dword	_ZN34_INTERNAL_a6ca6099_4_k_cu_3f5dc4e44cuda3std6ranges3__45__cpo4cendE
	.align		8
        /*00a0*/ 	.dword	_ZN34_INTERNAL_a6ca6099_4_k_cu_3f5dc4e44cuda3std6ranges3__45__cpo7advanceE
	.align		8
        /*00a8*/ 	.dword	_ZN34_INTERNAL_a6ca6099_4_k_cu_3f5dc4e44cuda3std6ranges3__45__cpo9iter_swapE
	.align		8
        /*00b0*/ 	.dword	_ZN34_INTERNAL_a6ca6099_4_k_cu_3f5dc4e44cuda3std6ranges3__45__cpo4nextE
	.align		8
        /*00b8*/ 	.dword	_ZN34_INTERNAL_a6ca6099_4_k_cu_3f5dc4e44cuda3std6ranges3__45__cpo4prevE
	.align		8
        /*00c0*/ 	.dword	_ZN34_INTERNAL_a6ca6099_4_k_cu_3f5dc4e44cuda3std6ranges3__45__cpo4dataE
	.align		8
        /*00c8*/ 	.dword	_ZN34_INTERNAL_a6ca6099_4_k_cu_3f5dc4e44cuda3std6ranges3__45__cpo5cdataE
	.align		8
        /*00d0*/ 	.dword	_ZN34_INTERNAL_a6ca6099_4_k_cu_3f5dc4e44cuda3std6ranges3__45__cpo4sizeE
	.align		8
        /*00d8*/ 	.dword	_ZN34_INTERNAL_a6ca6099_4_k_cu_3f5dc4e44cuda3std6ranges3__45__cpo5ssizeE
	.align		8
        /*00e0*/ 	.dword	_ZN34_INTERNAL_a6ca6099_4_k_cu_3f5dc4e44cuda3std6ranges3__45__cpo8distanceE
	.align		8
        /*00e8*/ 	.dword	_ZN34_INTERNAL_a6ca6099_4_k_cu_3f5dc4e46thrust24THRUST_300001_SM_1000_NS8cuda_cub3parE
	.align		8
        /*00f0*/ 	.dword	_ZN34_INTERNAL_a6ca6099_4_k_cu_3f5dc4e46thrust24THRUST_300001_SM_1000_NS8cuda_cub10par_nosyncE
	.align		8
        /*00f8*/ 	.dword	_ZN34_INTERNAL_a6ca6099_4_k_cu_3f5dc4e46thrust24THRUST_300001_SM_1000_NS6system6detail10sequential3seqE
	.align		8
        /*0100*/ 	.dword	_ZN34_INTERNAL_a6ca6099_4_k_cu_3f5dc4e46thrust24THRUST_300001_SM_1000_NS6system3cpp3parE
	.align		8
        /*0108*/ 	.dword	_ZN34_INTERNAL_a6ca6099_4_k_cu_3f5dc4e46thrust24THRUST_300001_SM_1000_NS12placeholders2_1E
	.align		8
        /*0110*/ 	.dword	_ZN34_INTERNAL_a6ca6099_4_k_cu_3f5dc4e46thrust24THRUST_300001_SM_1000_NS12placeholders2_2E
	.align		8
        /*0118*/ 	.dword	_ZN34_INTERNAL_a6ca6099_4_k_cu_3f5dc4e46thrust24THRUST_300001_SM_1000_NS12placeholders2_3E
	.align		8
        /*0120*/ 	.dword	_ZN34_INTERNAL_a6ca6099_4_k_cu_3f5dc4e46thrust24THRUST_300001_SM_1000_NS12placeholders2_4E
	.align		8
        /*0128*/ 	.dword	_ZN34_INTERNAL_a6ca6099_4_k_cu_3f5dc4e46thrust24THRUST_300001_SM_1000_NS12placeholders2_5E
	.align		8
        /*0130*/ 	.dword	_ZN34_INTERNAL_a6ca6099_4_k_cu_3f5dc4e46thrust24THRUST_300001_SM_1000_NS12placeholders2_6E
	.align		8
        /*0138*/ 	.dword	_ZN34_INTERNAL_a6ca6099_4_k_cu_3f5dc4e46thrust24THRUST_300001_SM_1000_NS12placeholders2_7E
	.align		8
        /*0140*/ 	.dword	_ZN34_INTERNAL_a6ca6099_4_k_cu_3f5dc4e46thrust24THRUST_300001_SM_1000_NS12placeholders2_8E
	.align		8
        /*0148*/ 	.dword	_ZN34_INTERNAL_a6ca6099_4_k_cu_3f5dc4e46thrust24THRUST_300001_SM_1000_NS12placeholders2_9E
	.align		8
        /*0150*/ 	.dword	_ZN34_INTERNAL_a6ca6099_4_k_cu_3f5dc4e46thrust24THRUST_300001_SM_1000_NS12placeholders3_10E
	.align		8
        /*0158*/ 	.dword	_ZN34_INTERNAL_a6ca6099_4_k_cu_3f5dc4e46thrust24THRUST_300001_SM_1000_NS3seqE
	.align		8
        /*0160*/ 	.dword	_ZN34_INTERNAL_a6ca6099_4_k_cu_3f5dc4e46thrust24THRUST_300001_SM_1000_NS6deviceE


//--------------------- .text._ZN3cub18CUB_300001_SM_10006detail11EmptyKernelIvEEvv --------------------------
	.section	.text._ZN3cub18CUB_300001_SM_10006detail11EmptyKernelIvEEvv,"ax",@progbits
	.align	128
        .global         _ZN3cub18CUB_300001_SM_10006detail11EmptyKernelIvEEvv
        .type           _ZN3cub18CUB_300001_SM_10006detail11EmptyKernelIvEEvv,@function
        .size           _ZN3cub18CUB_300001_SM_10006detail11EmptyKernelIvEEvv,(.L_x_19 - _ZN3cub18CUB_300001_SM_10006detail11EmptyKernelIvEEvv)
        .other          _ZN3cub18CUB_300001_SM_10006detail11EmptyKernelIvEEvv,@"STO_CUDA_ENTRY STV_DEFAULT"
_ZN3cub18CUB_300001_SM_10006detail11EmptyKernelIvEEvv:
.text._ZN3cub18CUB_300001_SM_10006detail11EmptyKernelIvEEvv:
[----:B------:R-:W-:Y:S01]  /*0000*/  LDC R1, c[0x0][0x37c] ;  /* 0x0000df00ff017b82 */ /* 0x000fe20000000800 */
[----:B------:R-:W-:Y:S05]  /*0010*/  EXIT ;  /* 0x000000000000794d */ /* 0x000fea0003800000 */
.L_x_0:
[----:B------:R-:W-:-:S00]  /*0020*/  BRA `(.L_x_0) ;  /* 0xfffffffc00fc7947 */ /* 0x000fc0000383ffff */
[----:B------:R-:W-:-:S00]  /*0030*/  NOP ;  /* 0x0000000000007918 */ /* 0x000fc00000000000 */
        /* <DEDUP_REMOVED lines=12> */
.L_x_19:


//--------------------- .text._Z8dkernel3PiP7vehiclei --------------------------
	.section	.text._Z8dkernel3PiP7vehiclei,"ax",@progbits
	.align	128
        .global         _Z8dkernel3PiP7vehiclei
        .type           _Z8dkernel3PiP7vehiclei,@function
        .size           _Z8dkernel3PiP7vehiclei,(.L_x_20 - _Z8dkernel3PiP7vehiclei)
        .other          _Z8dkernel3PiP7vehiclei,@"STO_CUDA_ENTRY STV_DEFAULT"
_Z8dkernel3PiP7vehiclei:
.text._Z8dkernel3PiP7vehiclei:
[----:B------:R-:W-:Y:S01]  /*0000*/  LDC R1, c[0x0][0x37c] ;  /* 0x0000df00ff017b82 */ /* 0x000fe20000000800 */
[----:B------:R-:W0:Y:S07]  /*0010*/  S2R R0, SR_TID.X ;  /* 0x0000000000007919 */ /* 0x000e2e0000002100 */
[----:B------:R-:W0:Y:S01]  /*0020*/  S2UR UR4, SR_CTAID.X ;  /* 0x00000000000479c3 */ /* 0x000e220000002500 */
[----:B------:R-:W1:Y:S07]  /*0030*/  LDCU UR5, c[0x0][0x390] ;  /* 0x00007200ff0577ac */ /* 0x000e6e0008000800 */
[----:B------:R-:W0:Y:S02]  /*0040*/  LDC R5, c[0x0][0x360] ;  /* 0x0000d800ff057b82 */ /* 0x000e240000000800 */
[----:B0-----:R-:W-:-:S05]  /*0050*/  IMAD R5, R5, UR4, R0 ;  /* 0x0000000405057c24 */ /* 0x001fca000f8e0200 */
[----:B-1----:R-:W-:-:S13]  /*0060*/  ISETP.GE.U32.AND P0, PT, R5, UR5, PT ;  /* 0x0000000505007c0c */ /* 0x002fda000bf06070 */
[----:B------:R-:W-:Y:S05]  /*0070*/  @P0 EXIT ;  /* 0x000000000000094d */ /* 0x000fea0003800000 */
[----:B------:R-:W0:Y:S01]  /*0080*/  LDC.64 R2, c[0x0][0x388] ;  /* 0x0000e200ff027b82 */ /* 0x000e220000000a00 */
[----:B------:R-:W1:Y:S01]  /*0090*/  LDCU.64 UR4, c[0x0][0x358] ;  /* 0x00006b00ff0477ac */ /* 0x000e620008000a00 */
[----:B0-----:R-:W-:-:S06]  /*00a0*/  IMAD.WIDE.U32 R2, R5, 0x8, R2 ;  /* 0x0000000805027825 */ /* 0x001fcc00078e0002 */
[----:B------:R-:W0:Y:S01]  /*00b0*/  LDC.64 R4, c[0x0][0x380] ;  /* 0x0000e000ff047b82 */ /* 0x000e220000000a00 */
[----:B-1----:R-:W2:Y:S04]  /*00c0*/  LDG.E R0, desc[UR4][R2.64] ;  /* 0x0000000402007981 */ /* 0x002ea8000c1e1900 */
[----:B------:R-:W0:Y:S01]  /*00d0*/  LDG.E R9, desc[UR4][R2.64+0x4] ;  /* 0x0000040402097981 */ /* 0x000e22000c1e1900 */
[----:B--2---:R-:W1:Y:S01]  /*00e0*/  F2I.TRUNC.NTZ R7, R0 ;  /* 0x0000000000077305 */ /* 0x004e62000020f100 */
[----:B0-----:R-:W-:-:S05]  /*00f0*/  IMAD.WIDE R4, R9, 0x4, R4 ;  /* 0x0000000409047825 */ /* 0x001fca00078e0204 */
[----:B-1----:R-:W-:Y:S01]  /*0100*/  STG.E desc[UR4][R4.64], R7 ;  /* 0x0000000704007986 */ /* 0x002fe2000c101904 */
[----:B------:R-:W-:Y:S05]  /*0110*/  EXIT ;  /* 0x000000000000794d */ /* 0x000fea0003800000 */
.L_x_1:
        /* <DEDUP_REMOVED lines=14> */
.L_x_20:


//--------------------- .text._Z8dkernel2PfP7vehicleS_ii --------------------------
	.section	.text._Z8dkernel2PfP7vehicleS_ii,"ax",@progbits
	.align	128
        .global         _Z8dkernel2PfP7vehicleS_ii
        .type           _Z8dkernel2PfP7vehicleS_ii,@function
        .size           _Z8dkernel2PfP7vehicleS_ii,(.L_x_21 - _Z8dkernel2PfP7vehicleS_ii)
        .other          _Z8dkernel2PfP7vehicleS_ii,@"STO_CUDA_ENTRY STV_DEFAULT"
_Z8dkernel2PfP7vehicleS_ii:
.text._Z8dkernel2PfP7vehicleS_ii:
        /* <DEDUP_REMOVED lines=10> */
[----:B------:R-:W2:Y:S06]  /*00a0*/  LDCU UR4, c[0x0][0x398] ;  /* 0x00007300ff0477ac */ /* 0x000eac0008000800 */
[----:B------:R-:W3:Y:S08]  /*00b0*/  LDC.64 R2, c[0x0][0x390] ;  /* 0x0000e400ff027b82 */ /* 0x000ef00000000a00 */
[----:B------:R-:W4:Y:S01]  /*00c0*/  LDC.64 R6, c[0x0][0x380] ;  /* 0x0000e000ff067b82 */ /* 0x000f220000000a00 */
[----:B0-----:R-:W-:-:S05]  /*00d0*/  IMAD.WIDE.U32 R4, R9, 0x8, R4 ;  /* 0x0000000809047825 */ /* 0x001fca00078e0004 */
[----:B-1----:R-:W5:Y:S01]  /*00e0*/  LDG.E R0, desc[UR6][R4.64+0x4] ;  /* 0x0000040604007981 */ /* 0x002f62000c1e1900 */
[----:B--2---:R-:W-:Y:S01]  /*00f0*/  UIMAD UR4, UR5, UR4, UR5 ;  /* 0x00000004050472a4 */ /* 0x004fe2000f8e0205 */
[----:B---3--:R-:W-:-:S06]  /*0100*/  IMAD.WIDE.U32 R2, R9, 0x4, R2 ;  /* 0x0000000409027825 */ /* 0x008fcc00078e0002 */
[----:B------:R-:W2:Y:S01]  /*0110*/  LDG.E R2, desc[UR6][R2.64] ;  /* 0x0000000602027981 */ /* 0x000ea2000c1e1900 */
[----:B-----5:R-:W-:-:S05]  /*0120*/  IADD3 R11, PT, PT, R0, UR4, RZ ;  /* 0x00000004000b7c10 */ /* 0x020fca000fffe0ff */
[----:B----4-:R-:W-:-:S06]  /*0130*/  IMAD.WIDE R6, R11, 0x4, R6 ;  /* 0x000000040b067825 */ /* 0x010fcc00078e0206 */
[----:B------:R-:W2:Y:S02]  /*0140*/  LDG.E R7, desc[UR6][R6.64] ;  /* 0x0000000606077981 */ /* 0x000ea4000c1e1900 */
[----:B--2---:R-:W-:-:S05]  /*0150*/  FADD R9, R2, R7 ;  /* 0x0000000702097221 */ /* 0x004fca0000000000 */
[----:B------:R-:W-:Y:S01]  /*0160*/  STG.E desc[UR6][R4.64], R9 ;  /* 0x0000000904007986 */ /* 0x000fe2000c101906 */
[----:B------:R-:W-:Y:S05]  /*0170*/  EXIT ;  /* 0x000000000000794d */ /* 0x000fea0003800000 */
.L_x_2:
        /* <DEDUP_REMOVED lines=16> */
.L_x_21:


//--------------------- .text._Z8dkernel1PfP7vehicleii --------------------------
	.section	.text._Z8dkernel1PfP7vehicleii,"ax",@progbits
	.align	128
        .global         _Z8dkernel1PfP7vehicleii
        .type           _Z8dkernel1PfP7vehicleii,@function
        .size           _Z8dkernel1PfP7vehicleii,(.L_x_22 - _Z8dkernel1PfP7vehicleii)
        .other          _Z8dkernel1PfP7vehicleii,@"STO_CUDA_ENTRY STV_DEFAULT"
_Z8dkernel1PfP7vehicleii:
.text._Z8dkernel1PfP7vehicleii:
        /* <DEDUP_REMOVED lines=8> */
[----:B------:R-:W0:Y:S01]  /*0080*/  LDC R0, c[0x0][0x390] ;  /* 0x0000e400ff007b82 */ /* 0x000e220000000800 */
[----:B------:R-:W1:Y:S07]  /*0090*/  LDCU.64 UR4, c[0x0][0x358] ;  /* 0x00006b00ff0477ac */ /* 0x000e6e0008000a00 */
[----:B------:R-:W2:Y:S01]  /*00a0*/  LDC.64 R2, c[0x0][0x380] ;  /* 0x0000e000ff027b82 */ /* 0x000ea20000000a00 */
[----:B0-----:R-:W-:-:S04]  /*00b0*/  IMAD R5, R0, UR6, R7 ;  /* 0x0000000600057c24 */ /* 0x001fc8000f8e0207 */
[----:B--2---:R-:W-:-:S03]  /*00c0*/  IMAD.WIDE.U32 R2, R5, 0x4, R2 ;  /* 0x0000000405027825 */ /* 0x004fc600078e0002 */
[----:B------:R-:W0:Y:S03]  /*00d0*/  LDC.64 R4, c[0x0][0x388] ;  /* 0x0000e200ff047b82 */ /* 0x000e260000000a00 */
[----:B-1----:R-:W2:Y:S01]  /*00e0*/  LDG.E R3, desc[UR4][R2.64] ;  /* 0x0000000402037981 */ /* 0x002ea2000c1e1900 */
[----:B0-----:R-:W-:-:S05]  /*00f0*/  IMAD.WIDE.U32 R4, R7, 0x8, R4 ;  /* 0x0000000807047825 */ /* 0x001fca00078e0004 */
[----:B------:R-:W-:Y:S04]  /*0100*/  STG.E desc[UR4][R4.64+0x4], R7 ;  /* 0x0000040704007986 */ /* 0x000fe8000c101904 */
[----:B--2---:R-:W-:Y:S01]  /*0110*/  STG.E desc[UR4][R4.64], R3 ;  /* 0x0000000304007986 */ /* 0x004fe2000c101904 */
[----:B------:R-:W-:Y:S05]  /*0120*/  EXIT ;  /* 0x000000000000794d */ /* 0x000fea0003800000 */
.L_x_3:
        /* <DEDUP_REMOVED lines=13> */
.L_x_22:


//--------------------- .text._Z7dkerneliiiPfiPi  --------------------------
	.section	.text._Z7dkerneliiiPfiPi,"ax",@progbits
	.align	128
        .global         _Z7dkerneliiiPfiPi
        .type           _Z7dkerneliiiPfiPi,@function
        .size           _Z7dkerneliiiPfiPi,(.L_x_18 - _Z7dkerneliiiPfiPi)
        .other          _Z7dkerneliiiPfiPi,@"STO_CUDA_ENTRY STV_DEFAULT"
_Z7dkerneliiiPfiPi:
.text._Z7dkerneliiiPfiPi:
        /* <DEDUP_REMOVED lines=10> */
[----:B------:R-:W2:Y:S01]  /*00a0*/  LDCU UR6, c[0x0][0x398] ;  /* 0x00007300ff0677ac */ /* 0x000ea20008000800 */
[----:B0-----:R-:W-:-:S06]  /*00b0*/  IMAD.WIDE.U32 R4, R2, 0x4, R4 ;  /* 0x0000000402047825 */ /* 0x001fcc00078e0004 */
[----:B-1----:R-:W3:Y:S01]  /*00c0*/  LDG.E R4, desc[UR4][R4.64] ;  /* 0x0000000404047981 */ /* 0x002ee2000c1e1900 */
[----:B--2---:R-:W-:Y:S01]  /*00d0*/  I2FP.F32.S32 R0, UR6 ;  /* 0x0000000600007c45 */ /* 0x004fe20008201400 */
[----:B------:R-:W-:Y:S01]  /*00e0*/  BSSY.RECONVERGENT B0, `(.L_x_4) ;  /* 0x000000d000007945 */ /* 0x000fe20003800200 */
[----:B---3--:R-:W-:-:S04]  /*00f0*/  I2FP.F32.S32 R3, R4 ;  /* 0x0000000400037245 */ /* 0x008fc80000201400 */
[----:B------:R-:W0:Y:S08]  /*0100*/  MUFU.RCP R6, R3 ;  /* 0x0000000300067308 */ /* 0x000e300000001000 */
[----:B------:R-:W1:Y:S01]  /*0110*/  FCHK P0, R0, R3 ;  /* 0x0000000300007302 */ /* 0x000e620000000000 */
[----:B0-----:R-:W-:-:S04]  /*0120*/  FFMA R7, -R3, R6, 1 ;  /* 0x3f80000003077423 */ /* 0x001fc80000000106 */
[----:B------:R-:W-:-:S04]  /*0130*/  FFMA R7, R6, R7, R6 ;  /* 0x0000000706077223 */ /* 0x000fc80000000006 */
[----:B------:R-:W-:-:S04]  /*0140*/  FFMA R6, R0, R7, RZ ;  /* 0x0000000700067223 */ /* 0x000fc800000000ff */
[----:B------:R-:W-:-:S04]  /*0150*/  FFMA R8, -R3, R6, R0 ;  /* 0x0000000603087223 */ /* 0x000fc80000000100 */
[----:B------:R-:W-:Y:S01]  /*0160*/  FFMA R6, R7, R8, R6 ;  /* 0x0000000807067223 */ /* 0x000fe20000000006 */
[----:B-1----:R-:W-:Y:S06]  /*0170*/  @!P0 BRA `(.L_x_5) ;  /* 0x00000000000c8947 */ /* 0x002fec0003800000 */
[----:B------:R-:W-:-:S07]  /*0180*/  MOV R4, 0x1a0 ;  /* 0x000001a000047802 */ /* 0x000fce0000000f00 */
[----:B------:R-:W-:Y:S05]  /*0190*/  CALL.REL.NOINC `($__internal_0_$__cuda_sm3x_div_rn_noftz_f32_slowpath) ;  /* 0x00000000001c7944 */ /* 0x000fea0003c00000 */
[----:B------:R-:W-:-:S07]  /*01a0*/  IMAD.MOV.U32 R6, RZ, RZ, R0 ;  /* 0x000000ffff067224 */ /* 0x000fce00078e0000 */
.L_x_5:
[----:B------:R-:W-:Y:S05]  /*01b0*/  BSYNC.RECONVERGENT B0 ;  /* 0x0000000000007941 */ /* 0x000fea0003800200 */
.L_x_4:
[----:B------:R-:W0:Y:S01]  /*01c0*/  LDC.64 R4, c[0x0][0x390] ;  /* 0x0000e400ff047b82 */ /* 0x000e220000000a00 */
[----:B------:R-:W-:Y:S01]  /*01d0*/  FMUL R7, R6, 60 ;  /* 0x4270000006077820 */ /* 0x000fe20000400000 */
[----:B0-----:R-:W-:-:S05]  /*01e0*/  IMAD.WIDE.U32 R2, R2, 0x4, R4 ;  /* 0x0000000402027825 */ /* 0x001fca00078e0004 */
[----:B------:R-:W-:Y:S01]  /*01f0*/  STG.E desc[UR4][R2.64], R7 ;  /* 0x0000000702007986 */ /* 0x000fe2000c101904 */
[----:B------:R-:W-:Y:S05]  /*0200*/  EXIT ;  /* 0x000000000000794d */ /* 0x000fea0003800000 */
        .weak           $__internal_0_$__cuda_sm3x_div_rn_noftz_f32_slowpath
        .type           $__internal_0_$__cuda_sm3x_div_rn_noftz_f32_slowpath,@function
        .size           $__internal_0_$__cuda_sm3x_div_rn_noftz_f32_slowpath,(.L_x_18 - $__internal_0_$__cuda_sm3x_div_rn_noftz_f32_slowpath)
$__internal_0_$__cuda_sm3x_div_rn_noftz_f32_slowpath:
[--C-:B------:R-:W-:Y:S01]  /*0210*/  SHF.R.U32.HI R6, RZ, 0x17, R3.reuse ;  /* 0x00000017ff067819 */ /* 0x100fe20000011603 */
[----:B------:R-:W-:Y:S01]  /*0220*/  BSSY.RECONVERGENT B1, `(.L_x_6) ;  /* 0x0000064000017945 */ /* 0x000fe20003800200 */
[--C-:B------:R-:W-:Y:S01]  /*0230*/  SHF.R.U32.HI R5, RZ, 0x17, R0.reuse ;  /* 0x00000017ff057819 */ /* 0x100fe20000011600 */
[----:B------:R-:W-:Y:S01]  /*0240*/  IMAD.MOV.U32 R7, RZ, RZ, R0 ;  /* 0x000000ffff077224 */ /* 0x000fe200078e0000 */
[----:B------:R-:W-:Y:S01]  /*0250*/  LOP3.LUT R6, R6, 0xff, RZ, 0xc0, !PT ;  /* 0x000000ff06067812 */ /* 0x000fe200078ec0ff */
[----:B------:R-:W-:Y:S01]  /*0260*/  IMAD.MOV.U32 R8, RZ, RZ, R3 ;  /* 0x000000ffff087224 */ /* 0x000fe200078e0003 */
[----:B------:R-:W-:-:S03]  /*0270*/  LOP3.LUT R5, R5, 0xff, RZ, 0xc0, !PT ;  /* 0x000000ff05057812 */ /* 0x000fc600078ec0ff */
[----:B------:R-:W-:Y:S02]  /*0280*/  VIADD R11, R6, 0xffffffff ;  /* 0xffffffff060b7836 */ /* 0x000fe40000000000 */
[----:B------:R-:W-:-:S03]  /*0290*/  VIADD R10, R5, 0xffffffff ;  /* 0xffffffff050a7836 */ /* 0x000fc60000000000 */
[----:B------:R-:W-:-:S04]  /*02a0*/  ISETP.GT.U32.AND P0, PT, R11, 0xfd, PT ;  /* 0x000000fd0b00780c */ /* 0x000fc80003f04070 */
[----:B------:R-:W-:-:S13]  /*02b0*/  ISETP.GT.U32.OR P0, PT, R10, 0xfd, P0 ;  /* 0x000000fd0a00780c */ /* 0x000fda0000704470 */
[----:B------:R-:W-:Y:S01]  /*02c0*/  @!P0 IMAD.MOV.U32 R9, RZ, RZ, RZ ;  /* 0x000000ffff098224 */ /* 0x000fe200078e00ff */
[----:B------:R-:W-:Y:S06]  /*02d0*/  @!P0 BRA `(.L_x_7) ;  /* 0x00000000005c8947 */ /* 0x000fec0003800000 */
[----:B------:R-:W-:Y:S02]  /*02e0*/  FSETP.GTU.FTZ.AND P0, PT, |R0|, +INF , PT ;  /* 0x7f8000000000780b */ /* 0x000fe40003f1c200 */
[----:B------:R-:W-:-:S04]  /*02f0*/  FSETP.GTU.FTZ.AND P1, PT, |R3|, +INF , PT ;  /* 0x7f8000000300780b */ /* 0x000fc80003f3c200 */
[----:B------:R-:W-:-:S13]  /*0300*/  PLOP3.LUT P0, PT, P0, P1, PT, 0xf8, 0x8f ;  /* 0x00000000008f781c */ /* 0x000fda0000703f70 */
[----:B------:R-:W-:Y:S05]  /*0310*/  @P0 BRA `(.L_x_8) ;  /* 0x00000004004c0947 */ /* 0x000fea0003800000 */
[----:B------:R-:W-:-:S13]  /*0320*/  LOP3.LUT P0, RZ, R8, 0x7fffffff, R7, 0xc8, !PT ;  /* 0x7fffffff08ff7812 */ /* 0x000fda000780c807 */
[----:B------:R-:W-:Y:S05]  /*0330*/  @!P0 BRA `(.L_x_9) ;  /* 0x00000004003c8947 */ /* 0x000fea0003800000 */
[C---:B------:R-:W-:Y:S02]  /*0340*/  FSETP.NEU.FTZ.AND P2, PT, |R0|.reuse, +INF , PT ;  /* 0x7f8000000000780b */ /* 0x040fe40003f5d200 */
[----:B------:R-:W-:Y:S02]  /*0350*/  FSETP.NEU.FTZ.AND P1, PT, |R3|, +INF , PT ;  /* 0x7f8000000300780b */ /* 0x000fe40003f3d200 */
[----:B------:R-:W-:-:S11]  /*0360*/  FSETP.NEU.FTZ.AND P0, PT, |R0|, +INF , PT ;  /* 0x7f8000000000780b */ /* 0x000fd60003f1d200 */
[----:B------:R-:W-:Y:S05]  /*0370*/  @!P1 BRA !P2, `(.L_x_9) ;  /* 0x00000004002c9947 */ /* 0x000fea0005000000 */
[----:B------:R-:W-:-:S04]  /*0380*/  LOP3.LUT P2, RZ, R7, 0x7fffffff, RZ, 0xc0, !PT ;  /* 0x7fffffff07ff7812 */ /* 0x000fc8000784c0ff */
[----:B------:R-:W-:-:S13]  /*0390*/  PLOP3.LUT P1, PT, P1, P2, PT, 0x2f, 0xf2 ;  /* 0x0000000000f2781c */ /* 0x000fda0000f24577 */
[----:B------:R-:W-:Y:S05]  /*03a0*/  @P1 BRA `(.L_x_10) ;  /* 0x0000000400181947 */ /* 0x000fea0003800000 */
[----:B------:R-:W-:-:S04]  /*03b0*/  LOP3.LUT P1, RZ, R8, 0x7fffffff, RZ, 0xc0, !PT ;  /* 0x7fffffff08ff7812 */ /* 0x000fc8000782c0ff */
[----:B------:R-:W-:-:S13]  /*03c0*/  PLOP3.LUT P0, PT, P0, P1, PT, 0x2f, 0xf2 ;  /* 0x0000000000f2781c */ /* 0x000fda0000702577 */
[----:B------:R-:W-:Y:S05]  /*03d0*/  @P0 BRA `(.L_x_11) ;  /* 0x0000000400000947 */ /* 0x000fea0003800000 */
[----:B------:R-:W-:Y:S02]  /*03e0*/  ISETP.GE.AND P0, PT, R10, RZ, PT ;  /* 0x000000ff0a00720c */ /* 0x000fe40003f06270 */
[----:B------:R-:W-:-:S11]  /*03f0*/  ISETP.GE.AND P1, PT, R11, RZ, PT ;  /* 0x000000ff0b00720c */ /* 0x000fd60003f26270 */
[----:B------:R-:W-:Y:S02]  /*0400*/  @P0 IMAD.MOV.U32 R9, RZ, RZ, RZ ;  /* 0x000000ffff090224 */ /* 0x000fe400078e00ff */
[----:B------:R-:W-:Y:S01]  /*0410*/  @!P0 FFMA R7, R0, 1.84467440737095516160e+19, RZ ;  /* 0x5f80000000078823 */ /* 0x000fe200000000ff */
[----:B------:R-:W-:Y:S02]  /*0420*/  @!P0 IMAD.MOV.U32 R9, RZ, RZ, -0x40 ;  /* 0xffffffc0ff098424 */ /* 0x000fe400078e00ff */
[----:B------:R-:W-:Y:S02]  /*0430*/  @!P1 FFMA R8, R3, 1.84467440737095516160e+19, RZ ;  /* 0x5f80000003089823 */ /* 0x000fe400000000ff */
[----:B------:R-:W-:-:S07]  /*0440*/  @!P1 VIADD R9, R9, 0x40 ;  /* 0x0000004009099836 */ /* 0x000fce0000000000 */
.L_x_7:
[----:B------:R-:W-:Y:S01]  /*0450*/  LEA R3, R6, 0xc0800000, 0x17 ;  /* 0xc080000006037811 */ /* 0x000fe200078eb8ff */
[----:B------:R-:W-:Y:S01]  /*0460*/  VIADD R5, R5, 0xffffff81 ;  /* 0xffffff8105057836 */ /* 0x000fe20000000000 */
[----:B------:R-:W-:Y:S03]  /*0470*/  BSSY.RECONVERGENT B2, `(.L_x_12) ;  /* 0x0000035000027945 */ /* 0x000fe60003800200 */
[----:B------:R-:W-:Y:S01]  /*0480*/  IMAD.IADD R3, R8, 0x1, -R3 ;  /* 0x0000000108037824 */ /* 0x000fe200078e0a03 */
[C---:B------:R-:W-:Y:S01]  /*0490*/  IADD3 R6, PT, PT, R5.reuse, 0x7f, -R6 ;  /* 0x0000007f05067810 */ /* 0x040fe20007ffe806 */
[----:B------:R-:W-:Y:S02]  /*04a0*/  IMAD R0, R5, -0x800000, R7 ;  /* 0xff80000005007824 */ /* 0x000fe400078e0207 */
[----:B------:R-:W0:Y:S01]  /*04b0*/  MUFU.RCP R8, R3 ;  /* 0x0000000300087308 */ /* 0x000e220000001000 */
[----:B------:R-:W-:Y:S01]  /*04c0*/  FADD.FTZ R11, -R3, -RZ ;  /* 0x800000ff030b7221 */ /* 0x000fe20000010100 */
[----:B------:R-:W-:-:S03]  /*04d0*/  IMAD.IADD R6, R6, 0x1, R9 ;  /* 0x0000000106067824 */ /* 0x000fc600078e0209 */
[----:B0-----:R-:W-:-:S04]  /*04e0*/  FFMA R13, R8, R11, 1 ;  /* 0x3f800000080d7423 */ /* 0x001fc8000000000b */
[----:B------:R-:W-:-:S04]  /*04f0*/  FFMA R10, R8, R13, R8 ;  /* 0x0000000d080a7223 */ /* 0x000fc80000000008 */
[----:B------:R-:W-:-:S04]  /*0500*/  FFMA R7, R0, R10, RZ ;  /* 0x0000000a00077223 */ /* 0x000fc800000000ff */
[----:B------:R-:W-:-:S04]  /*0510*/  FFMA R8, R11, R7, R0 ;  /* 0x000000070b087223 */ /* 0x000fc80000000000 */
[----:B------:R-:W-:-:S04]  /*0520*/  FFMA R7, R10, R8, R7 ;  /* 0x000000080a077223 */ /* 0x000fc80000000007 */
[----:B------:R-:W-:-:S04]  /*0530*/  FFMA R8, R11, R7, R0 ;  /* 0x000000070b087223 */ /* 0x000fc80000000000 */
[----:B------:R-:W-:-:S05]  /*0540*/  FFMA R0, R10, R8, R7 ;  /* 0x000000080a007223 */ /* 0x000fca0000000007 */
[----:B------:R-:W-:-:S04]  /*0550*/  SHF.R.U32.HI R3, RZ, 0x17, R0 ;  /* 0x00000017ff037819 */ /* 0x000fc80000011600 */
[----:B------:R-:W-:-:S05]  /*0560*/  LOP3.LUT R3, R3, 0xff, RZ, 0xc0, !PT ;  /* 0x000000ff03037812 */ /* 0x000fca00078ec0ff */
[----:B------:R-:W-:-:S04]  /*0570*/  IMAD.IADD R9, R3, 0x1, R6 ;  /* 0x0000000103097824 */ /* 0x000fc800078e0206 */
[----:B------:R-:W-:-:S05]  /*0580*/  VIADD R3, R9, 0xffffffff ;  /* 0xffffffff09037836 */ /* 0x000fca0000000000 */
[----:B------:R-:W-:-:S13]  /*0590*/  ISETP.GE.U32.AND P0, PT, R3, 0xfe, PT ;  /* 0x000000fe0300780c */ /* 0x000fda0003f06070 */
[----:B------:R-:W-:Y:S05]  /*05a0*/  @!P0 BRA `(.L_x_13) ;  /* 0x0000000000808947 */ /* 0x000fea0003800000 */
[----:B------:R-:W-:-:S13]  /*05b0*/  ISETP.GT.AND P0, PT, R9, 0xfe, PT ;  /* 0x000000fe0900780c */ /* 0x000fda0003f04270 */
[----:B------:R-:W-:Y:S05]  /*05c0*/  @P0 BRA `(.L_x_14) ;  /* 0x00000000006c0947 */ /* 0x000fea0003800000 */
[----:B------:R-:W-:-:S13]  /*05d0*/  ISETP.GE.AND P0, PT, R9, 0x1, PT ;  /* 0x000000010900780c */ /* 0x000fda0003f06270 */
[----:B------:R-:W-:Y:S05]  /*05e0*/  @P0 BRA `(.L_x_15) ;  /* 0x0000000000740947 */ /* 0x000fea0003800000 */
[----:B------:R-:W-:Y:S02]  /*05f0*/  ISETP.GE.AND P0, PT, R9, -0x18, PT ;  /* 0xffffffe80900780c */ /* 0x000fe40003f06270 */
[----:B------:R-:W-:-:S11]  /*0600*/  LOP3.LUT R0, R0, 0x80000000, RZ, 0xc0, !PT ;  /* 0x8000000000007812 */ /* 0x000fd600078ec0ff */
[----:B------:R-:W-:Y:S05]  /*0610*/  @!P0 BRA `(.L_x_15) ;  /* 0x0000000000688947 */ /* 0x000fea0003800000 */
[CCC-:B------:R-:W-:Y:S01]  /*0620*/  FFMA.RZ R3, R10.reuse, R8.reuse, R7.reuse ;  /* 0x000000080a037223 */ /* 0x1c0fe2000000c007 */
[CCC-:B------:R-:W-:Y:S01]  /*0630*/  FFMA.RM R6, R10.reuse, R8.reuse, R7.reuse ;  /* 0x000000080a067223 */ /* 0x1c0fe20000004007 */
[C---:B------:R-:W-:Y:S02]  /*0640*/  ISETP.NE.AND P2, PT, R9.reuse, RZ, PT ;  /* 0x000000ff0900720c */ /* 0x040fe40003f45270 */
[----:B------:R-:W-:Y:S02]  /*0650*/  ISETP.NE.AND P1, PT, R9, RZ, PT ;  /* 0x000000ff0900720c */ /* 0x000fe40003f25270 */
[----:B------:R-:W-:Y:S01]  /*0660*/  LOP3.LUT R5, R3, 0x7fffff, RZ, 0xc0, !PT ;  /* 0x007fffff03057812 */ /* 0x000fe200078ec0ff */
[----:B------:R-:W-:Y:S01]  /*0670*/  FFMA.RP R3, R10, R8, R7 ;  /* 0x000000080a037223 */ /* 0x000fe20000008007 */
[----:B------:R-:W-:Y:S02]  /*0680*/  VIADD R8, R9, 0x20 ;  /* 0x0000002009087836 */ /* 0x000fe40000000000 */
[----:B------:R-:W-:Y:S01]  /*0690*/  LOP3.LUT R5, R5, 0x800000, RZ, 0xfc, !PT ;  /* 0x0080000005057812 */ /* 0x000fe200078efcff */
[----:B------:R-:W-:Y:S01]  /*06a0*/  IMAD.MOV R7, RZ, RZ, -R9 ;  /* 0x000000ffff077224 */ /* 0x000fe200078e0a09 */
[----:B------:R-:W-:-:S02]  /*06b0*/  FSETP.NEU.FTZ.AND P0, PT, R3, R6, PT ;  /* 0x000000060300720b */ /* 0x000fc40003f1d000 */
[----:B------:R-:W-:Y:S02]  /*06c0*/  SHF.L.U32 R8, R5, R8, RZ ;  /* 0x0000000805087219 */ /* 0x000fe400000006ff */
[----:B------:R-:W-:Y:S02]  /*06d0*/  SEL R6, R7, RZ, P2 ;  /* 0x000000ff07067207 */ /* 0x000fe40001000000 */
[----:B------:R-:W-:Y:S02]  /*06e0*/  ISETP.NE.AND P1, PT, R8, RZ, P1 ;  /* 0x000000ff0800720c */ /* 0x000fe40000f25270 */
[----:B------:R-:W-:Y:S02]  /*06f0*/  SHF.R.U32.HI R6, RZ, R6, R5 ;  /* 0x00000006ff067219 */ /* 0x000fe40000011605 */
[----:B------:R-:W-:Y:S02]  /*0700*/  PLOP3.LUT P0, PT, P0, P1, PT, 0xf8, 0x8f ;  /* 0x00000000008f781c */ /* 0x000fe40000703f70 */
[----:B------:R-:W-:-:S02]  /*0710*/  SHF.R.U32.HI R8, RZ, 0x1, R6 ;  /* 0x00000001ff087819 */ /* 0x000fc40000011606 */
[----:B------:R-:W-:-:S04]  /*0720*/  SEL R3, RZ, 0x1, !P0 ;  /* 0x00000001ff037807 */ /* 0x000fc80004000000 */
[----:B------:R-:W-:-:S04]  /*0730*/  LOP3.LUT R3, R3, 0x1, R8, 0xf8, !PT ;  /* 0x0000000103037812 */ /* 0x000fc800078ef808 */
[----:B------:R-:W-:-:S05]  /*0740*/  LOP3.LUT R3, R3, R6, RZ, 0xc0, !PT ;  /* 0x0000000603037212 */ /* 0x000fca00078ec0ff */
[----:B------:R-:W-:-:S05]  /*0750*/  IMAD.IADD R3, R8, 0x1, R3 ;  /* 0x0000000108037824 */ /* 0x000fca00078e0203 */
[----:B------:R-:W-:Y:S01]  /*0760*/  LOP3.LUT R0, R3, R0, RZ, 0xfc, !PT ;  /* 0x0000000003007212 */ /* 0x000fe200078efcff */
[----:B------:R-:W-:Y:S06]  /*0770*/  BRA `(.L_x_15) ;  /* 0x0000000000107947 */ /* 0x000fec0003800000 */
.L_x_14:
[----:B------:R-:W-:-:S04]  /*0780*/  LOP3.LUT R0, R0, 0x80000000, RZ, 0xc0, !PT ;  /* 0x8000000000007812 */ /* 0x000fc800078ec0ff */
[----:B------:R-:W-:Y:S01]  /*0790*/  LOP3.LUT R0, R0, 0x7f800000, RZ, 0xfc, !PT ;  /* 0x7f80000000007812 */ /* 0x000fe200078efcff */
[----:B------:R-:W-:Y:S06]  /*07a0*/  BRA `(.L_x_15) ;  /* 0x0000000000047947 */ /* 0x000fec0003800000 */
.L_x_13:
[----:B------:R-:W-:-:S07]  /*07b0*/  IMAD R0, R6, 0x800000, R0 ;  /* 0x0080000006007824 */ /* 0x000fce00078e0200 */
.L_x_15:
[----:B------:R-:W-:Y:S05]  /*07c0*/  BSYNC.RECONVERGENT B2 ;  /* 0x0000000000027941 */ /* 0x000fea0003800200 */
.L_x_12:
[----:B------:R-:W-:Y:S05]  /*07d0*/  BRA `(.L_x_16) ;  /* 0x0000000000207947 */ /* 0x000fea0003800000 */
.L_x_11:
[----:B------:R-:W-:-:S04]  /*07e0*/  LOP3.LUT R0, R8, 0x80000000, R7, 0x48, !PT ;  /* 0x8000000008007812 */ /* 0x000fc800078e4807 */
[----:B------:R-:W-:Y:S01]  /*07f0*/  LOP3.LUT R0, R0, 0x7f800000, RZ, 0xfc, !PT ;  /* 0x7f80000000007812 */ /* 0x000fe200078efcff */
[----:B------:R-:W-:Y:S06]  /*0800*/  BRA `(.L_x_16) ;  /* 0x0000000000147947 */ /* 0x000fec0003800000 */
.L_x_10:
[----:B------:R-:W-:Y:S01]  /*0810*/  LOP3.LUT R0, R8, 0x80000000, R7, 0x48, !PT ;  /* 0x8000000008007812 */ /* 0x000fe200078e4807 */
[----:B------:R-:W-:Y:S06]  /*0820*/  BRA `(.L_x_16) ;  /* 0x00000000000c7947 */ /* 0x000fec0003800000 */
.L_x_9:
[----:B------:R-:W0:Y:S01]  /*0830*/  MUFU.RSQ R0, -QNAN ;  /* 0xffc0000000007908 */ /* 0x000e220000001400 */
[----:B------:R-:W-:Y:S05]  /*0840*/  BRA `(.L_x_16) ;  /* 0x0000000000047947 */ /* 0x000fea0003800000 */
.L_x_8:
[----:B------:R-:W-:-:S07]  /*0850*/  FADD.FTZ R0, R0, R3 ;  /* 0x0000000300007221 */ /* 0x000fce0000010000 */
.L_x_16:
[----:B------:R-:W-:Y:S05]  /*0860*/  BSYNC.RECONVERGENT B1 ;  /* 0x0000000000017941 */ /* 0x000fea0003800200 */
.L_x_6:
[----:B------:R-:W-:-:S04]  /*0870*/  IMAD.MOV.U32 R5, RZ, RZ, 0x0 ;  /* 0x00000000ff057424 */ /* 0x000fc800078e00ff */
[----:B0-----:R-:W-:Y:S05]  /*0880*/  RET.REL.NODEC R4 `(_Z7dkerneliiiPfiPi) ;  /* 0xfffffff404dc7950 */ /* 0x001fea0003c3ffff */
.L_x_17:
        /* <DEDUP_REMOVED lines=15> */
.L_x_18:


//--------------------- .nv.shared.reserved.0     --------------------------
	.section	.nv.shared.reserved.0,"aw",@nobits
	.weak		__nv_reservedSMEM_offset_0_alias
	.size		__nv_reservedSMEM_offset_0_alias, 0, 64
	.other		__nv_reservedSMEM_offset_0_alias,@"STO_CUDA_RESERVED_SHARED STV_DEFAULT"
__nv_reservedSMEM_offset_0_alias:
	.zero		0
	.zero		64


//--------------------- .nv.global                --------------------------
	.section	.nv.global,"aw",@nobits
.nv.global:
	.type		_ZN34_INTERNAL_a6ca6099_4_k_cu_3f5dc4e46thrust24THRUST_300001_SM_1000_NS12placeholders2_8E,@object
	.size		_ZN34_INTERNAL_a6ca6099_4_k_cu_3f5dc4e46thrust24THRUST_300001_SM_1000_NS12placeholders2_8E,(_ZN34_INTERNAL_a6ca6099_4_k_cu_3f5dc4e44cuda3std3__436_GLOBAL__N__a6ca6099_4_k_cu_3f5dc4e46ignoreE - _ZN34_INTERNAL_a6ca6099_4_k_cu_3f5dc4e46thrust24THRUST_300001_SM_1000_NS12placeholders2_8E)
_ZN34_INTERNAL_a6ca6099_4_k_cu_3f5dc4e46thrust24THRUST_300001_SM_1000_NS12placeholders2_8E:
	.zero		1
	.type		_ZN34_INTERNAL_a6ca6099_4_k_cu_3f5dc4e44cuda3std3__436_GLOBAL__N__a6ca6099_4_k_cu_3f5dc4e46ignoreE,@object
	.size		_ZN34_INTERNAL_a6ca6099_4_k_cu_3f5dc4e44cuda3std3__436_GLOBAL__N__a6ca6099_4_k_cu_3f5dc4e46ignoreE,(_ZN34_INTERNAL_a6ca6099_4_k_cu_3f5dc4e44cuda3std6ranges3__45__cpo4dataE - _ZN34_INTERNAL_a6ca6099_4_k_cu_3f5dc4e44cuda3std3__436_GLOBAL__N__a6ca6099_4_k_cu_3f5dc4e46ignoreE)
_ZN34_INTERNAL_a6ca6099_4_k_cu_3f5dc4e44cuda3std3__436_GLOBAL__N__a6ca6099_4_k_cu_3f5dc4e46ignoreE:
	.zero		1
	.type		_ZN34_INTERNAL_a6ca6099_4_k_cu_3f5dc4e44cuda3std6ranges3__45__cpo4dataE,@object
	.size		_ZN34_INTERNAL_a6ca6099_4_k_cu_3f5dc4e44cuda3std6ranges3__45__cpo4dataE,(_ZN34_INTERNAL_a6ca6099_4_k_cu_3f5dc4e46thrust24THRUST_300001_SM_1000_NS6system3cpp3parE - _ZN34_INTERNAL_a6ca6099_4_k_cu_3f5dc4e44cuda3std6ranges3__45__cpo4dataE)
_ZN34_INTERNAL_a6ca6099_4_k_cu_3f5dc4e44cuda3std6ranges3__45__cpo4dataE:
	.zero		1
	.type		_ZN34_INTERNAL_a6ca6099_4_k_cu_3f5dc4e46thrust24THRUST_300001_SM_1000_NS6system3cpp3parE,@object
	.size		_ZN34_INTERNAL_a6ca6099_4_k_cu_3f5dc4e46thrust24THRUST_300001_SM_1000_NS6system3cpp3parE,(_ZN34_INTERNAL_a6ca6099_4_k_cu_3f5dc4e44cuda3std3__45__cpo5beginE - _ZN34_INTERNAL_a6ca6099_4_k_cu_3f5dc4e46thrust24THRUST_300001_SM_1000_NS6system3cpp3parE)
_ZN34_INTERNAL_a6ca6099_4_k_cu_3f5dc4e46thrust24THRUST_300001_SM_1000_NS6system3cpp3parE:
	.zero		1
	.type		_ZN34_INTERNAL_a6ca6099_4_k_cu_3f5dc4e44cuda3std3__45__cpo5beginE,@object
	.size		_ZN34_INTERNAL_a6ca6099_4_k_cu_3f5dc4e44cuda3std3__45__cpo5beginE,(_ZN34_INTERNAL_a6ca6099_4_k_cu_3f5dc4e44cuda3std6ranges3__45__cpo5beginE - _ZN34_INTERNAL_a6ca6099_4_k_cu_3f5dc4e44cuda3std3__45__cpo5beginE)
_ZN34_INTERNAL_a6ca6099_4_k_cu_3f5dc4e44cuda3std3__45__cpo5beginE:
	.zero		1
	.type		_ZN34_INTERNAL_a6ca6099_4_k_cu_3f5dc4e44cuda3std6ranges3__45__cpo5beginE,@object
	.size		_ZN34_INTERNAL_a6ca6099_4_k_cu_3f5dc4e44cuda3std6ranges3__45__cpo5beginE,(_ZN34_INTERNAL_a6ca6099_4_k_cu_3f5dc4e46thrust24THRUST_300001_SM_1000_NS6deviceE - _ZN34_INTERNAL_a6ca6099_4_k_cu_3f5dc4e44cuda3std6ranges3__45__cpo5beginE)
_ZN34_INTERNAL_a6ca6099_4_k_cu_3f5dc4e44cuda3std6ranges3__45__cpo5beginE:
	.zero		1
	.type		_ZN34_INTERNAL_a6ca6099_4_k_cu_3f5dc4e46thrust24THRUST_300001_SM_1000_NS6deviceE,@object
	.size		_ZN34_INTERNAL_a6ca6099_4_k_cu_3f5dc4e46thrust24THRUST_300001_SM_1000_NS6deviceE,(_ZN34_INTERNAL_a6ca6099_4_k_cu_3f5dc4e44cuda3std3__47nulloptE - _ZN34_INTERNAL_a6ca6099_4_k_cu_3f5dc4e46thrust24THRUST_300001_SM_1000_NS6deviceE)
_ZN34_INTERNAL_a6ca6099_4_k_cu_3f5dc4e46thrust24THRUST_300001_SM_1000_NS6deviceE:
	.zero		1
	.type		_ZN34_INTERNAL_a6ca6099_4_k_cu_3f5dc4e44cuda3std3__47nulloptE,@object
	.size		_ZN34_INTERNAL_a6ca6099_4_k_cu_3f5dc4e44cuda3std3__47nulloptE,(_ZN34_INTERNAL_a6ca6099_4_k_cu_3f5dc4e44cuda3std6ranges3__45__cpo8distanceE - _ZN34_INTERNAL_a6ca6099_4_k_cu_3f5dc4e44cuda3std3__47nulloptE)
_ZN34_INTERNAL_a6ca6099_4_k_cu_3f5dc4e44cuda3std3__47nulloptE:
	.zero		1
	.type		_ZN34_INTERNAL_a6ca6099_4_k_cu_3f5dc4e44cuda3std6ranges3__45__cpo8distanceE,@object
	.size		_ZN34_INTERNAL_a6ca6099_4_k_cu_3f5dc4e44cuda3std6ranges3__45__cpo8distanceE,(_ZN34_INTERNAL_a6ca6099_4_k_cu_3f5dc4e46thrust24THRUST_300001_SM_1000_NS12placeholders2_4E - _ZN34_INTERNAL_a6ca6099_4_k_cu_3f5dc4e44cuda3std6ranges3__45__cpo8distanceE)
_ZN34_INTERNAL_a6ca6099_4_k_cu_3f5dc4e44cuda3std6ranges3__45__cpo8distanceE:
	.zero		1
	.type		_ZN34_INTERNAL_a6ca6099_4_k_cu_3f5dc4e46thrust24THRUST_300001_SM_1000_NS12placeholders2_4E,@object
	.size		_ZN34_INTERNAL_a6ca6099_4_k_cu_3f5dc4e46thrust24THRUST_300001_SM_1000_NS12placeholders2_4E,(_ZN34_INTERNAL_a6ca6099_4_k_cu_3f5dc4e44cuda3std3__45__cpo6rbeginE - _ZN34_INTERNAL_a6ca6099_4_k_cu_3f5dc4e46thrust24THRUST_300001_SM_1000_NS12placeholders2_4E)
_ZN34_INTERNAL_a6ca6099_4_k_cu_3f5dc4e46thrust24THRUST_300001_SM_1000_NS12placeholders2_4E:
	.zero		1
	.type		_ZN34_INTERNAL_a6ca6099_4_k_cu_3f5dc4e44cuda3std3__45__cpo6rbeginE,@object
	.size		_ZN34_INTERNAL_a6ca6099_4_k_cu_3f5dc4e44cuda3std3__45__cpo6rbeginE,(_ZN34_INTERNAL_a6ca6099_4_k_cu_3f5dc4e44cuda3std6ranges3__45__cpo7advanceE - _ZN34_INTERNAL_a6ca6099_4_k_cu_3f5dc4e44cuda3std3__45__cpo6rbeginE)
_ZN34_INTERNAL_a6ca6099_4_k_cu_3f5dc4e44cuda3std3__45__cpo6rbeginE:
	.zero		1
	.type		_ZN34_INTERNAL_a6ca6099_4_k_cu_3f5dc4e44cuda3std6ranges3__45__cpo7advanceE,@object
	.size		_ZN34_INTERNAL_a6ca6099_4_k_cu_3f5dc4e44cuda3std6ranges3__45__cpo7advanceE,(_ZN34_INTERNAL_a6ca6099_4_k_cu_3f5dc4e46thrust24THRUST_300001_SM_1000_NS12placeholders3_10E - _ZN34_INTERNAL_a6ca6099_4_k_cu_3f5dc4e44cuda3std6ranges3__45__cpo7advanceE)
_ZN34_INTERNAL_a6ca6099_4_k_cu_3f5dc4e44cuda3std6ranges3__45__cpo7advanceE:
	.zero		1
	.type		_ZN34_INTERNAL_a6ca6099_4_k_cu_3f5dc4e46thrust24THRUST_300001_SM_1000_NS12placeholders3_10E,@object
	.size		_ZN34_INTERNAL_a6ca6099_4_k_cu_3f5dc4e46thrust24THRUST_300001_SM_1000_NS12placeholders3_10E,(_ZN34_INTERNAL_a6ca6099_4_k_cu_3f5dc4e44cuda3std3__48in_placeE - _ZN34_INTERNAL_a6ca6099_4_k_cu_3f5dc4e46thrust24THRUST_300001_SM_1000_NS12placeholders3_10E)
_ZN34_INTERNAL_a6ca6099_4_k_cu_3f5dc4e46thrust24THRUST_300001_SM_1000_NS12placeholders3_10E:
	.zero		1
	.type		_ZN34_INTERNAL_a6ca6099_4_k_cu_3f5dc4e44cuda3std3__48in_placeE,@object
	.size		_ZN34_INTERNAL_a6ca6099_4_k_cu_3f5dc4e44cuda3std3__48in_placeE,(_ZN34_INTERNAL_a6ca6099_4_k_cu_3f5dc4e44cuda3std6ranges3__45__cpo4sizeE - _ZN34_INTERNAL_a6ca6099_4_k_cu_3f5dc4e44cuda3std3__48in_placeE)
_ZN34_INTERNAL_a6ca6099_4_k_cu_3f5dc4e44cuda3std3__48in_placeE:
	.zero		1
	.type		_ZN34_INTERNAL_a6ca6099_4_k_cu_3f5dc4e44cuda3std6ranges3__45__cpo4sizeE,@object
	.size		_ZN34_INTERNAL_a6ca6099_4_k_cu_3f5dc4e44cuda3std6ranges3__45__cpo4sizeE,(_ZN34_INTERNAL_a6ca6099_4_k_cu_3f5dc4e46thrust24THRUST_300001_SM_1000_NS12placeholders2_2E - _ZN34_INTERNAL_a6ca6099_4_k_cu_3f5dc4e44cuda3std6ranges3__45__cpo4sizeE)
_ZN34_INTERNAL_a6ca6099_4_k_cu_3f5dc4e44cuda3std6ranges3__45__cpo4sizeE:
	.zero		1
	.type		_ZN34_INTERNAL_a6ca6099_4_k_cu_3f5dc4e46thrust24THRUST_300001_SM_1000_NS12placeholders2_2E,@object
	.size		_ZN34_INTERNAL_a6ca6099_4_k_cu_3f5dc4e46thrust24THRUST_300001_SM_1000_NS12placeholders2_2E,(_ZN34_INTERNAL_a6ca6099_4_k_cu_3f5dc4e44cuda3std3__45__cpo6cbeginE - _ZN34_INTERNAL_a6ca6099_4_k_cu_3f5dc4e46thrust24THRUST_300001_SM_1000_NS12placeholders2_2E)
_ZN34_INTERNAL_a6ca6099_4_k_cu_3f5dc4e46thrust24THRUST_300001_SM_1000_NS12placeholders2_2E:
	.zero		1
	.type		_ZN34_INTERNAL_a6ca6099_4_k_cu_3f5dc4e44cuda3std3__45__cpo6cbeginE,@object
	.size		_ZN34_INTERNAL_a6ca6099_4_k_cu_3f5dc4e44cuda3std3__45__cpo6cbeginE,(_ZN34_INTERNAL_a6ca6099_4_k_cu_3f5dc4e44cuda3std6ranges3__45__cpo6cbeginE - _ZN34_INTERNAL_a6ca6099_4_k_cu_3f5dc4e44cuda3std3__45__cpo6cbeginE)
_ZN34_INTERNAL_a6ca6099_4_k_cu_3f5dc4e44cuda3std3__45__cpo6cbeginE:
	.zero		1
	.type		_ZN34_INTERNAL_a6ca6099_4_k_cu_3f5dc4e44cuda3std6ranges3__45__cpo6cbeginE,@object
	.size		_ZN34_INTERNAL_a6ca6099_4_k_cu_3f5dc4e44cuda3std6ranges3__45__cpo6cbeginE,(_ZN34_INTERNAL_a6ca6099_4_k_cu_3f5dc4e46thrust24THRUST_300001_SM_1000_NS12placeholders2_6E - _ZN34_INTERNAL_a6ca6099_4_k_cu_3f5dc4e44cuda3std6ranges3__45__cpo6cbeginE)
_ZN34_INTERNAL_a6ca6099_4_k_cu_3f5dc4e44cuda3std6ranges3__45__cpo6cbeginE:
	.zero		1
	.type		_ZN34_INTERNAL_a6ca6099_4_k_cu_3f5dc4e46thrust24THRUST_300001_SM_1000_NS12placeholders2_6E,@object
	.size		_ZN34_INTERNAL_a6ca6099_4_k_cu_3f5dc4e46thrust24THRUST_300001_SM_1000_NS12placeholders2_6E,(_ZN34_INTERNAL_a6ca6099_4_k_cu_3f5dc4e44cuda3std3__45__cpo7crbeginE - _ZN34_INTERNAL_a6ca6099_4_k_cu_3f5dc4e46thrust24THRUST_300001_SM_1000_NS12placeholders2_6E)
_ZN34_INTERNAL_a6ca6099_4_k_cu_3f5dc4e46thrust24THRUST_300001_SM_1000_NS12placeholders2_6E:
	.zero		1
	.type		_ZN34_INTERNAL_a6ca6099_4_k_cu_3f5dc4e44cuda3std3__45__cpo7crbeginE,@object
	.size		_ZN34_INTERNAL_a6ca6099_4_k_cu_3f5dc4e44cuda3std3__45__cpo7crbeginE,(_ZN34_INTERNAL_a6ca6099_4_k_cu_3f5dc4e44cuda3std6ranges3__45__cpo4nextE - _ZN34_INTERNAL_a6ca6099_4_k_cu_3f5dc4e44cuda3std3__45__cpo7crbeginE)
_ZN34_INTERNAL_a6ca6099_4_k_cu_3f5dc4e44cuda3std3__45__cpo7crbeginE:
	.zero		1
	.type		_ZN34_INTERNAL_a6ca6099_4_k_cu_3f5dc4e44cuda3std6ranges3__45__cpo4nextE,@object
	.size		_ZN34_INTERNAL_a6ca6099_4_k_cu_3f5dc4e44cuda3std6ranges3__45__cpo4nextE,(_ZN34_INTERNAL_a6ca6099_4_k_cu_3f5dc4e44cuda3std6ranges3__45__cpo4swapE - _ZN34_INTERNAL_a6ca6099_4_k_cu_3f5dc4e44cuda3std6ranges3__45__cpo4nextE)
_ZN34_INTERNAL_a6ca6099_4_k_cu_3f5dc4e44cuda3std6ranges3__45__cpo4nextE:
	.zero		1
	.type		_ZN34_INTERNAL_a6ca6099_4_k_cu_3f5dc4e44cuda3std6ranges3__45__cpo4swapE,@object
	.size		_ZN34_INTERNAL_a6ca6099_4_k_cu_3f5dc4e44cuda3std6ranges3__45__cpo4swapE,(_ZN34_INTERNAL_a6ca6099_4_k_cu_3f5dc4e46thrust24THRUST_300001_SM_1000_NS8cuda_cub10par_nosyncE - _ZN34_INTERNAL_a6ca6099_4_k_cu_3f5dc4e44cuda3std6ranges3__45__cpo4swapE)
_ZN34_INTERNAL_a6ca6099_4_k_cu_3f5dc4e44cuda3std6ranges3__45__cpo4swapE:
	.zero		1
	.type		_ZN34_INTERNAL_a6ca6099_4_k_cu_3f5dc4e46thrust24THRUST_300001_SM_1000_NS8cuda_cub10par_nosyncE,@object
	.size		_ZN34_INTERNAL_a6ca6099_4_k_cu_3f5dc4e46thrust24THRUST_300001_SM_1000_NS8cuda_cub10par_nosyncE,(_ZN34_INTERNAL_a6ca6099_4_k_cu_3f5dc4e46thrust24THRUST_300001_SM_1000_NS3seqE - _ZN34_INTERNAL_a6ca6099_4_k_cu_3f5dc4e46thrust24THRUST_300001_SM_1000_NS8cuda_cub10par_nosyncE)
_ZN34_INTERNAL_a6ca6099_4_k_cu_3f5dc4e46thrust24THRUST_300001_SM_1000_NS8cuda_cub10par_nosyncE:
	.zero		1
	.type		_ZN34_INTERNAL_a6ca6099_4_k_cu_3f5dc4e46thrust24THRUST_300001_SM_1000_NS3seqE,@object
	.size		_ZN34_INTERNAL_a6ca6099_4_k_cu_3f5dc4e46thrust24THRUST_300001_SM_1000_NS3seqE,(_ZN34_INTERNAL_a6ca6099_4_k_cu_3f5dc4e44cuda3std3__420unreachable_sentinelE - _ZN34_INTERNAL_a6ca6099_4_k_cu_3f5dc4e46thrust24THRUST_300001_SM_1000_NS3seqE)
_ZN34_INTERNAL_a6ca6099_4_k_cu_3f5dc4e46thrust24THRUST_300001_SM_1000_NS3seqE:
	.zero		1
	.type		_ZN34_INTERNAL_a6ca6099_4_k_cu_3f5dc4e44cuda3std3__420unreachable_sentinelE,@object
	.size		_ZN34_INTERNAL_a6ca6099_4_k_cu_3f5dc4e44cuda3std3__420unreachable_sentinelE,(_ZN34_INTERNAL_a6ca6099_4_k_cu_3f5dc4e44cuda3std6ranges3__45__cpo5ssizeE - _ZN34_INTERNAL_a6ca6099_4_k_cu_3f5dc4e44cuda3std3__420unreachable_sentinelE)
_ZN34_INTERNAL_a6ca6099_4_k_cu_3f5dc4e44cuda3std3__420unreachable_sentinelE:
	.zero		1
	.type		_ZN34_INTERNAL_a6ca6099_4_k_cu_3f5dc4e44cuda3std6ranges3__45__cpo5ssizeE,@object
	.size		_ZN34_INTERNAL_a6ca6099_4_k_cu_3f5dc4e44cuda3std6ranges3__45__cpo5ssizeE,(_ZN34_INTERNAL_a6ca6099_4_k_cu_3f5dc4e46thrust24THRUST_300001_SM_1000_NS12placeholders2_3E - _ZN34_INTERNAL_a6ca6099_4_k_cu_3f5dc4e44cuda3std6ranges3__45__cpo5ssizeE)
_ZN34_INTERNAL_a6ca6099_4_k_cu_3f5dc4e44cuda3std6ranges3__45__cpo5ssizeE:
	.zero		1
	.type		_ZN34_INTERNAL_a6ca6099_4_k_cu_3f5dc4e46thrust24THRUST_300001_SM_1000_NS12placeholders2_3E,@object
	.size		_ZN34_INTERNAL_a6ca6099_4_k_cu_3f5dc4e46thrust24THRUST_300001_SM_1000_NS12placeholders2_3E,(_ZN34_INTERNAL_a6ca6099_4_k_cu_3f5dc4e44cuda3std3__45__cpo4cendE - _ZN34_INTERNAL_a6ca6099_4_k_cu_3f5dc4e46thrust24THRUST_300001_SM_1000_NS12placeholders2_3E)
_ZN34_INTERNAL_a6ca6099_4_k_cu_3f5dc4e46thrust24THRUST_300001_SM_1000_NS12placeholders2_3E:
	.zero		1
	.type		_ZN34_INTERNAL_a6ca6099_4_k_cu_3f5dc4e44cuda3std3__45__cpo4cendE,@object
	.size		_ZN34_INTERNAL_a6ca6099_4_k_cu_3f5dc4e44cuda3std3__45__cpo4cendE,(_ZN34_INTERNAL_a6ca6099_4_k_cu_3f5dc4e44cuda3std6ranges3__45__cpo4cendE - _ZN34_INTERNAL_a6ca6099_4_k_cu_3f5dc4e44cuda3std3__45__cpo4cendE)
_ZN34_INTERNAL_a6ca6099_4_k_cu_3f5dc4e44cuda3std3__45__cpo4cendE:
	.zero		1
	.type		_ZN34_INTERNAL_a6ca6099_4_k_cu_3f5dc4e44cuda3std6ranges3__45__cpo4cendE,@object
	.size		_ZN34_INTERNAL_a6ca6099_4_k_cu_3f5dc4e44cuda3std6ranges3__45__cpo4cendE,(_ZN34_INTERNAL_a6ca6099_4_k_cu_3f5dc4e46thrust24THRUST_300001_SM_1000_NS12placeholders2_7E - _ZN34_INTERNAL_a6ca6099_4_k_cu_3f5dc4e44cuda3std6ranges3__45__cpo4cendE)
_ZN34_INTERNAL_a6ca6099_4_k_cu_3f5dc4e44cuda3std6ranges3__45__cpo4cendE:
	.zero		1
	.type		_ZN34_INTERNAL_a6ca6099_4_k_cu_3f5dc4e46thrust24THRUST_300001_SM_1000_NS12placeholders2_7E,@object
	.size		_ZN34_INTERNAL_a6ca6099_4_k_cu_3f5dc4e46thrust24THRUST_300001_SM_1000_NS12placeholders2_7E,(_ZN34_INTERNAL_a6ca6099_4_k_cu_3f5dc4e44cuda3std3__45__cpo5crendE - _ZN34_INTERNAL_a6ca6099_4_k_cu_3f5dc4e46thrust24THRUST_300001_SM_1000_NS12placeholders2_7E)
_ZN34_INTERNAL_a6ca6099_4_k_cu_3f5dc4e46thrust24THRUST_300001_SM_1000_NS12placeholders2_7E:
	.zero		1
	.type		_ZN34_INTERNAL_a6ca6099_4_k_cu_3f5dc4e44cuda3std3__45__cpo5crendE,@object
	.size		_ZN34_INTERNAL_a6ca6099_4_k_cu_3f5dc4e44cuda3std3__45__cpo5crendE,(_ZN34_INTERNAL_a6ca6099_4_k_cu_3f5dc4e44cuda3std6ranges3__45__cpo4prevE - _ZN34_INTERNAL_a6ca6099_4_k_cu_3f5dc4e44cuda3std3__45__cpo5crendE)
_ZN34_INTERNAL_a6ca6099_4_k_cu_3f5dc4e44cuda3std3__45__cpo5crendE:
	.zero		1
	.type		_ZN34_INTERNAL_a6ca6099_4_k_cu_3f5dc4e44cuda3std6ranges3__45__cpo4prevE,@object
	.size		_ZN34_INTERNAL_a6ca6099_4_k_cu_3f5dc4e44cuda3std6ranges3__45__cpo4prevE,(_ZN34_INTERNAL_a6ca6099_4_k_cu_3f5dc4e44cuda3std6ranges3__45__cpo9iter_moveE - _ZN34_INTERNAL_a6ca6099_4_k_cu_3f5dc4e44cuda3std6ranges3__45__cpo4prevE)
_ZN34_INTERNAL_a6ca6099_4_k_cu_3f5dc4e44cuda3std6ranges3__45__cpo4prevE:
	.zero		1
	.type		_ZN34_INTERNAL_a6ca6099_4_k_cu_3f5dc4e44cuda3std6ranges3__45__cpo9iter_moveE,@object
	.size		_ZN34_INTERNAL_a6ca6099_4_k_cu_3f5dc4e44cuda3std6ranges3__45__cpo9iter_moveE,(_ZN34_INTERNAL_a6ca6099_4_k_cu_3f5dc4e46thrust24THRUST_300001_SM_1000_NS6system6detail10sequential3seqE - _ZN34_INTERNAL_a6ca6099_4_k_cu_3f5dc4e44cuda3std6ranges3__45__cpo9iter_moveE)
_ZN34_INTERNAL_a6ca6099_4_k_cu_3f5dc4e44cuda3std6ranges3__45__cpo9iter_moveE:
	.zero		1
	.type		_ZN34_INTERNAL_a6ca6099_4_k_cu_3f5dc4e46thrust24THRUST_300001_SM_1000_NS6system6detail10sequential3seqE,@object
	.size		_ZN34_INTERNAL_a6ca6099_4_k_cu_3f5dc4e46thrust24THRUST_300001_SM_1000_NS6system6detail10sequential3seqE,(_ZN34_INTERNAL_a6ca6099_4_k_cu_3f5dc4e46thrust24THRUST_300001_SM_1000_NS12placeholders2_9E - _ZN34_INTERNAL_a6ca6099_4_k_cu_3f5dc4e46thrust24THRUST_300001_SM_1000_NS6system6detail10sequential3seqE)
_ZN34_INTERNAL_a6ca6099_4_k_cu_3f5dc4e46thrust24THRUST_300001_SM_1000_NS6system6detail10sequential3seqE:
	.zero		1
	.type		_ZN34_INTERNAL_a6ca6099_4_k_cu_3f5dc4e46thrust24THRUST_300001_SM_1000_NS12placeholders2_9E,@object
	.size		_ZN34_INTERNAL_a6ca6099_4_k_cu_3f5dc4e46thrust24THRUST_300001_SM_1000_NS12placeholders2_9E,(_ZN34_INTERNAL_a6ca6099_4_k_cu_3f5dc4e44cuda3std3__419piecewise_constructE - _ZN34_INTERNAL_a6ca6099_4_k_cu_3f5dc4e46thrust24THRUST_300001_SM_1000_NS12placeholders2_9E)
_ZN34_INTERNAL_a6ca6099_4_k_cu_3f5dc4e46thrust24THRUST_300001_SM_1000_NS12placeholders2_9E:
	.zero		1
	.type		_ZN34_INTERNAL_a6ca6099_4_k_cu_3f5dc4e44cuda3std3__419piecewise_constructE,@object
	.size		_ZN34_INTERNAL_a6ca6099_4_k_cu_3f5dc4e44cuda3std3__419piecewise_constructE,(_ZN34_INTERNAL_a6ca6099_4_k_cu_3f5dc4e44cuda3std6ranges3__45__cpo5cdataE - _ZN34_INTERNAL_a6ca6099_4_k_cu_3f5dc4e44cuda3std3__419piecewise_constructE)
_ZN34_INTERNAL_a6ca6099_4_k_cu_3f5dc4e44cuda3std3__419piecewise_constructE:
	.zero		1
	.type		_ZN34_INTERNAL_a6ca6099_4_k_cu_3f5dc4e44cuda3std6ranges3__45__cpo5cdataE,@object
	.size		_ZN34_INTERNAL_a6ca6099_4_k_cu_3f5dc4e44cuda3std6ranges3__45__cpo5cdataE,(_ZN34_INTERNAL_a6ca6099_4_k_cu_3f5dc4e46thrust24THRUST_300001_SM_1000_NS12placeholders2_1E - _ZN34_INTERNAL_a6ca6099_4_k_cu_3f5dc4e44cuda3std6ranges3__45__cpo5cdataE)
_ZN34_INTERNAL_a6ca6099_4_k_cu_3f5dc4e44cuda3std6ranges3__45__cpo5cdataE:
	.zero		1
	.type		_ZN34_INTERNAL_a6ca6099_4_k_cu_3f5dc4e46thrust24THRUST_300001_SM_1000_NS12placeholders2_1E,@object
	.size		_ZN34_INTERNAL_a6ca6099_4_k_cu_3f5dc4e46thrust24THRUST_300001_SM_1000_NS12placeholders2_1E,(_ZN34_INTERNAL_a6ca6099_4_k_cu_3f5dc4e44cuda3std3__45__cpo3endE - _ZN34_INTERNAL_a6ca6099_4_k_cu_3f5dc4e46thrust24THRUST_300001_SM_1000_NS12placeholders2_1E)
_ZN34_INTERNAL_a6ca6099_4_k_cu_3f5dc4e46thrust24THRUST_300001_SM_1000_NS12placeholders2_1E:
	.zero		1
	.type		_ZN34_INTERNAL_a6ca6099_4_k_cu_3f5dc4e44cuda3std3__45__cpo3endE,@object
	.size		_ZN34_INTERNAL_a6ca6099_4_k_cu_3f5dc4e44cuda3std3__45__cpo3endE,(_ZN34_INTERNAL_a6ca6099_4_k_cu_3f5dc4e44cuda3std6ranges3__45__cpo3endE - _ZN34_INTERNAL_a6ca6099_4_k_cu_3f5dc4e44cuda3std3__45__cpo3endE)
_ZN34_INTERNAL_a6ca6099_4_k_cu_3f5dc4e44cuda3std3__45__cpo3endE:
	.zero		1
	.type		_ZN34_INTERNAL_a6ca6099_4_k_cu_3f5dc4e44cuda3std6ranges3__45__cpo3endE,@object
	.size		_ZN34_INTERNAL_a6ca6099_4_k_cu_3f5dc4e44cuda3std6ranges3__45__cpo3endE,(_ZN34_INTERNAL_a6ca6099_4_k_cu_3f5dc4e46thrust24THRUST_300001_SM_1000_NS12placeholders2_5E - _ZN34_INTERNAL_a6ca6099_4_k_cu_3f5dc4e44cuda3std6ranges3__45__cpo3endE)
_ZN34_INTERNAL_a6ca6099_4_k_cu_3f5dc4e44cuda3std6ranges3__45__cpo3endE:
	.zero		1
	.type		_ZN34_INTERNAL_a6ca6099_4_k_cu_3f5dc4e46thrust24THRUST_300001_SM_1000_NS12placeholders2_5E,@object
	.size		_ZN34_INTERNAL_a6ca6099_4_k_cu_3f5dc4e46thrust24THRUST_300001_SM_1000_NS12placeholders2_5E,(_ZN34_INTERNAL_a6ca6099_4_k_cu_3f5dc4e44cuda3std3__45__cpo4rendE - _ZN34_INTERNAL_a6ca6099_4_k_cu_3f5dc4e46thrust24THRUST_300001_SM_1000_NS12placeholders2_5E)
_ZN34_INTERNAL_a6ca6099_4_k_cu_3f5dc4e46thrust24THRUST_300001_SM_1000_NS12placeholders2_5E:
	.zero		1
	.type		_ZN34_INTERNAL_a6ca6099_4_k_cu_3f5dc4e44cuda3std3__45__cpo4rendE,@object
	.size		_ZN34_INTERNAL_a6ca6099_4_k_cu_3f5dc4e44cuda3std3__45__cpo4rendE,(_ZN34_INTERNAL_a6ca6099_4_k_cu_3f5dc4e44cuda3std6ranges3__45__cpo9iter_swapE - _ZN34_INTERNAL_a6ca6099_4_k_cu_3f5dc4e44cuda3std3__45__cpo4rendE)
_ZN34_INTERNAL_a6ca6099_4_k_cu_3f5dc4e44cuda3std3__45__cpo4rendE:
	.zero		1
	.type		_ZN34_INTERNAL_a6ca6099_4_k_cu_3f5dc4e44cuda3std6ranges3__45__cpo9iter_swapE,@object
	.size		_ZN34_INTERNAL_a6ca6099_4_k_cu_3f5dc4e44cuda3std6ranges3__45__cpo9iter_swapE,(_ZN34_INTERNAL_a6ca6099_4_k_cu_3f5dc4e44cuda3std3__48unexpectE - _ZN34_INTERNAL_a6ca6099_4_k_cu_3f5dc4e44cuda3std6ranges3__45__cpo9iter_swapE)
_ZN34_INTERNAL_a6ca6099_4_k_cu_3f5dc4e44cuda3std6ranges3__45__cpo9iter_swapE:
	.zero		1
	.type		_ZN34_INTERNAL_a6ca6099_4_k_cu_3f5dc4e44cuda3std3__48unexpectE,@object
	.size		_ZN34_INTERNAL_a6ca6099_4_k_cu_3f5dc4e44cuda3std3__48unexpectE,(_ZN34_INTERNAL_a6ca6099_4_k_cu_3f5dc4e46thrust24THRUST_300001_SM_1000_NS8cuda_cub3parE - _ZN34_INTERNAL_a6ca6099_4_k_cu_3f5dc4e44cuda3std3__48unexpectE)
_ZN34_INTERNAL_a6ca6099_4_k_cu_3f5dc4e44cuda3std3__48unexpectE:
	.zero		1
	.type		_ZN34_INTERNAL_a6ca6099_4_k_cu_3f5dc4e46thrust24THRUST_300001_SM_1000_NS8cuda_cub3parE,@object
	.size		_ZN34_INTERNAL_a6ca6099_4_k_cu_3f5dc4e46thrust24THRUST_300001_SM_1000_NS8cuda_cub3parE,(.L_29 - _ZN34_INTERNAL_a6ca6099_4_k_cu_3f5dc4e46thrust24THRUST_300001_SM_1000_NS8cuda_cub3parE)
_ZN34_INTERNAL_a6ca6099_4_k_cu_3f5dc4e46thrust24THRUST_300001_SM_1000_NS8cuda_cub3parE:
	.zero		1
.L_29:


//--------------------- .nv.constant0._ZN3cub18CUB_300001_SM_10006detail11EmptyKernelIvEEvv --------------------------
	.section	.nv.constant0._ZN3cub18CUB_300001_SM_10006detail11EmptyKernelIvEEvv,"a",@progbits
	.sectionflags	@""
	.align	4
.nv.constant0._ZN3cub18CUB_300001_SM_10006detail11EmptyKernelIvEEvv:
	.zero		896


//--------------------- .nv.constant0._Z8dkernel3PiP7vehiclei --------------------------
	.section	.nv.constant0._Z8dkernel3PiP7vehiclei,"a",@progbits
	.sectionflags	@""
	.align	4
.nv.constant0._Z8dkernel3PiP7vehiclei:
	.zero		916


//--------------------- .nv.constant0._Z8dkernel2PfP7vehicleS_ii --------------------------
	.section	.nv.constant0._Z8dkernel2PfP7vehicleS_ii,"a",@progbits
	.sectionflags	@""
	.align	4
.nv.constant0._Z8dkernel2PfP7vehicleS_ii:
	.zero		928


//--------------------- .nv.constant0._Z8dkernel1PfP7vehicleii --------------------------
	.section	.nv.constant0._Z8dkernel1PfP7vehicleii,"a",@progbits
	.sectionflags	@""
	.align	4
.nv.constant0._Z8dkernel1PfP7vehicleii:
	.zero		920


//--------------------- .nv.constant0._Z7dkerneliiiPfiPi --------------------------
	.section	.nv.constant0._Z7dkerneliiiPfiPi,"a",@progbits
	.sectionflags	@""
	.align	4
.nv.constant0._Z7dkerneliiiPfiPi:
	.zero		936


//--------------------- SYMBOLS --------------------------

	.type		.nv.reservedSmem.offset0,@object
	.size		.nv.reservedSmem.offset0,0x4
